//
// Generated by NVIDIA NVVM Compiler
//
// Compiler Build ID: CL-36424714
// Cuda compilation tools, release 13.0, V13.0.88
// Based on NVVM 20.0.0
//

.version 9.0
.target sm_100
.address_size 64

	// .globl	_Z15computeCohesionPfS_S_i
.func  (.param .b64 func_retval0) __internal_accurate_pow
(
	.param .b64 __internal_accurate_pow_param_0
)
;

.visible .entry _Z15computeCohesionPfS_S_i(
	.param .u64 .ptr .align 1 _Z15computeCohesionPfS_S_i_param_0,
	.param .u64 .ptr .align 1 _Z15computeCohesionPfS_S_i_param_1,
	.param .u64 .ptr .align 1 _Z15computeCohesionPfS_S_i_param_2,
	.param .u32 _Z15computeCohesionPfS_S_i_param_3
)
{
	.reg .pred 	%p<33>;
	.reg .b32 	%r<51>;
	.reg .b32 	%f<96>;
	.reg .b64 	%rd<26>;
	.reg .b64 	%fd<37>;

	ld.param.u64 	%rd10, [_Z15computeCohesionPfS_S_i_param_0];
	ld.param.u64 	%rd12, [_Z15computeCohesionPfS_S_i_param_1];
	ld.param.u64 	%rd11, [_Z15computeCohesionPfS_S_i_param_2];
	cvta.to.global.u64 	%rd1, %rd11;
	cvta.to.global.u64 	%rd2, %rd12;
	cvta.to.global.u64 	%rd3, %rd10;
	mov.u32 	%r20, %tid.x;
	mov.u32 	%r21, %ctaid.x;
	mov.u32 	%r1, %nctaid.x;
	mad.lo.s32 	%r47, %r21, %r1, %r20;
	setp.gt.s32 	%p2, %r47, 999;
	@%p2 bra 	$L__BB0_22;
	ld.param.u32 	%r45, [_Z15computeCohesionPfS_S_i_param_3];
	setp.lt.s32 	%p3, %r45, 1;
	mov.f64 	%fd13, 0d4000000000000000;
	{
	.reg .b32 %temp; 
	mov.b64 	{%temp, %r3}, %fd13;
	}
	and.b32  	%r4, %r3, 2146435072;
	setp.eq.s32 	%p4, %r4, 1062207488;
	setp.lt.s32 	%p5, %r3, 0;
	selp.b32 	%r5, 0, 2146435072, %p5;
	and.b32  	%r22, %r3, 2147483647;
	setp.ne.s32 	%p6, %r22, 1071644672;
	and.pred  	%p1, %p4, %p6;
	add.s32 	%r23, %r45, -1;
	cvt.rn.f32.s32 	%f1, %r23;
	mov.u32 	%r24, %ntid.x;
	mul.lo.s32 	%r6, %r24, %r1;
	@%p3 bra 	$L__BB0_20;
$L__BB0_2:
	ld.param.u32 	%r46, [_Z15computeCohesionPfS_S_i_param_3];
	ld.param.u64 	%rd22, [_Z15computeCohesionPfS_S_i_param_0];
	neg.s32 	%r49, %r46;
	cvta.to.global.u64 	%rd24, %rd22;
	mul.wide.s32 	%rd17, %r47, 4;
	add.s64 	%rd5, %rd24, %rd17;
	neg.s32 	%r48, %r47;
	mov.f32 	%f80, 0f00000000;
	mov.u64 	%rd25, %rd2;
	mov.f32 	%f81, %f80;
	mov.f32 	%f93, %f80;
	mov.f32 	%f92, %f80;
	mov.f32 	%f84, %f80;
	mov.f32 	%f85, %f80;
$L__BB0_3:
	setp.eq.s32 	%p8, %r48, 0;
	@%p8 bra 	$L__BB0_18;
	setp.lt.s32 	%p9, %r3, 0;
	setp.eq.s32 	%p10, %r4, 1062207488;
	ld.global.f32 	%f8, [%rd24];
	ld.global.f32 	%f9, [%rd24+4000];
	ld.global.f32 	%f51, [%rd5];
	sub.f32 	%f10, %f51, %f8;
	cvt.f64.f32 	%fd1, %f10;
	{
	.reg .b32 %temp; 
	mov.b64 	{%temp, %r12}, %fd1;
	}
	abs.f64 	%fd2, %fd1;
	{ // callseq 0, 0
	.param .b64 param0;
	st.param.f64 	[param0], %fd2;
	.param .b64 retval0;
	call.uni (retval0), 
	__internal_accurate_pow, 
	(
	param0
	);
	ld.param.f64 	%fd14, [retval0];
	} // callseq 0
	setp.lt.s32 	%p12, %r12, 0;
	neg.f64 	%fd16, %fd14;
	selp.f64 	%fd17, %fd16, %fd14, %p10;
	selp.f64 	%fd18, %fd17, %fd14, %p12;
	setp.eq.f32 	%p13, %f10, 0f00000000;
	selp.b32 	%r25, %r12, 0, %p10;
	or.b32  	%r26, %r25, 2146435072;
	selp.b32 	%r27, %r26, %r25, %p9;
	mov.b32 	%r28, 0;
	mov.b64 	%fd19, {%r28, %r27};
	selp.f64 	%fd35, %fd19, %fd18, %p13;
	add.f64 	%fd20, %fd1, 0d4000000000000000;
	{
	.reg .b32 %temp; 
	mov.b64 	{%temp, %r29}, %fd20;
	}
	and.b32  	%r30, %r29, 2146435072;
	setp.ne.s32 	%p14, %r30, 2146435072;
	@%p14 bra 	$L__BB0_9;
	setp.nan.f32 	%p15, %f10, %f10;
	@%p15 bra 	$L__BB0_8;
	setp.neu.f64 	%p16, %fd2, 0d7FF0000000000000;
	@%p16 bra 	$L__BB0_9;
	or.b32  	%r31, %r5, -2147483648;
	selp.b32 	%r32, %r31, %r5, %p1;
	selp.b32 	%r33, %r32, %r5, %p12;
	mov.b32 	%r34, 0;
	mov.b64 	%fd35, {%r34, %r33};
	bra.uni 	$L__BB0_9;
$L__BB0_8:
	mov.f64 	%fd21, 0d4000000000000000;
	add.rn.f64 	%fd35, %fd1, %fd21;
$L__BB0_9:
	ld.global.f32 	%f52, [%rd5+4000];
	sub.f32 	%f11, %f52, %f9;
	cvt.f64.f32 	%fd7, %f11;
	{
	.reg .b32 %temp; 
	mov.b64 	{%temp, %r13}, %fd7;
	}
	abs.f64 	%fd8, %fd7;
	{ // callseq 1, 0
	.param .b64 param0;
	st.param.f64 	[param0], %fd8;
	.param .b64 retval0;
	call.uni (retval0), 
	__internal_accurate_pow, 
	(
	param0
	);
	ld.param.f64 	%fd22, [retval0];
	} // callseq 1
	setp.lt.s32 	%p21, %r13, 0;
	neg.f64 	%fd24, %fd22;
	selp.f64 	%fd25, %fd24, %fd22, %p10;
	selp.f64 	%fd26, %fd25, %fd22, %p21;
	setp.eq.f32 	%p22, %f11, 0f00000000;
	selp.b32 	%r35, %r13, 0, %p10;
	or.b32  	%r36, %r35, 2146435072;
	selp.b32 	%r37, %r36, %r35, %p9;
	mov.b32 	%r38, 0;
	mov.b64 	%fd27, {%r38, %r37};
	selp.f64 	%fd36, %fd27, %fd26, %p22;
	add.f64 	%fd28, %fd7, 0d4000000000000000;
	{
	.reg .b32 %temp; 
	mov.b64 	{%temp, %r39}, %fd28;
	}
	and.b32  	%r40, %r39, 2146435072;
	setp.ne.s32 	%p23, %r40, 2146435072;
	@%p23 bra 	$L__BB0_14;
	setp.nan.f32 	%p24, %f11, %f11;
	@%p24 bra 	$L__BB0_13;
	setp.neu.f64 	%p25, %fd8, 0d7FF0000000000000;
	@%p25 bra 	$L__BB0_14;
	or.b32  	%r41, %r5, -2147483648;
	selp.b32 	%r42, %r41, %r5, %p1;
	selp.b32 	%r43, %r42, %r5, %p21;
	mov.b32 	%r44, 0;
	mov.b64 	%fd36, {%r44, %r43};
	bra.uni 	$L__BB0_14;
$L__BB0_13:
	mov.f64 	%fd29, 0d4000000000000000;
	add.rn.f64 	%fd36, %fd7, %fd29;
$L__BB0_14:
	setp.eq.f32 	%p27, %f11, 0f3F800000;
	selp.f64 	%fd30, 0d3FF0000000000000, %fd36, %p27;
	setp.eq.f32 	%p28, %f10, 0f3F800000;
	selp.f64 	%fd31, 0d3FF0000000000000, %fd35, %p28;
	add.f64 	%fd32, %fd31, %fd30;
	sqrt.rn.f64 	%fd33, %fd32;
	cvt.rn.f32.f64 	%f12, %fd33;
	setp.geu.f32 	%p29, %f12, 0f40000000;
	@%p29 bra 	$L__BB0_16;
	add.f32 	%f84, %f84, %f8;
	add.f32 	%f85, %f85, %f9;
	ld.global.f32 	%f53, [%rd25];
	add.f32 	%f80, %f80, %f53;
	ld.global.f32 	%f54, [%rd25+4000];
	add.f32 	%f81, %f81, %f54;
$L__BB0_16:
	cvt.f64.f32 	%fd34, %f12;
	setp.geu.f64 	%p30, %fd34, 0d3FA999999999999A;
	@%p30 bra 	$L__BB0_18;
	div.rn.f32 	%f55, %f10, 0f40A00000;
	sub.f32 	%f93, %f93, %f55;
	div.rn.f32 	%f56, %f11, 0f40A00000;
	sub.f32 	%f92, %f92, %f56;
$L__BB0_18:
	add.s32 	%r49, %r49, 1;
	setp.ne.s32 	%p31, %r49, 0;
	add.s64 	%rd25, %rd25, 4;
	add.s64 	%rd24, %rd24, 4;
	add.s32 	%r48, %r48, 1;
	@%p31 bra 	$L__BB0_3;
	ld.param.u64 	%rd23, [_Z15computeCohesionPfS_S_i_param_2];
	div.rn.f32 	%f57, %f84, %f1;
	div.rn.f32 	%f58, %f85, %f1;
	ld.global.f32 	%f59, [%rd5];
	sub.f32 	%f60, %f57, %f59;
	div.rn.f32 	%f61, %f60, 0f42480000;
	ld.global.f32 	%f62, [%rd5+4000];
	sub.f32 	%f63, %f58, %f62;
	div.rn.f32 	%f64, %f63, 0f42480000;
	div.rn.f32 	%f65, %f80, %f1;
	div.rn.f32 	%f66, %f81, %f1;
	mul.wide.s32 	%rd18, %r47, 4;
	add.s64 	%rd19, %rd2, %rd18;
	ld.global.f32 	%f67, [%rd19];
	sub.f32 	%f68, %f65, %f67;
	div.rn.f32 	%f69, %f68, 0f42480000;
	ld.global.f32 	%f70, [%rd19+4000];
	sub.f32 	%f71, %f66, %f70;
	div.rn.f32 	%f72, %f71, 0f42480000;
	add.f32 	%f73, %f61, %f67;
	add.f32 	%f74, %f93, %f73;
	add.f32 	%f75, %f69, %f74;
	cvta.to.global.u64 	%rd20, %rd23;
	add.s64 	%rd21, %rd20, %rd18;
	st.global.f32 	[%rd21], %f75;
	ld.global.f32 	%f76, [%rd19+4000];
	add.f32 	%f77, %f64, %f76;
	add.f32 	%f78, %f92, %f77;
	add.f32 	%f79, %f72, %f78;
	st.global.f32 	[%rd21+4000], %f79;
	add.s32 	%r47, %r47, %r6;
	setp.lt.s32 	%p32, %r47, 1000;
	@%p32 bra 	$L__BB0_2;
	bra.uni 	$L__BB0_22;
$L__BB0_20:
	mov.f32 	%f30, 0f00000000;
	div.rn.f32 	%f29, %f30, %f1;
$L__BB0_21:
	mul.wide.s32 	%rd13, %r47, 4;
	add.s64 	%rd14, %rd3, %rd13;
	ld.global.f32 	%f31, [%rd14];
	sub.f32 	%f32, %f29, %f31;
	div.rn.f32 	%f33, %f32, 0f42480000;
	ld.global.f32 	%f34, [%rd14+4000];
	sub.f32 	%f35, %f29, %f34;
	div.rn.f32 	%f36, %f35, 0f42480000;
	add.s64 	%rd15, %rd2, %rd13;
	ld.global.f32 	%f37, [%rd15];
	sub.f32 	%f38, %f29, %f37;
	div.rn.f32 	%f39, %f38, 0f42480000;
	ld.global.f32 	%f40, [%rd15+4000];
	sub.f32 	%f41, %f29, %f40;
	div.rn.f32 	%f42, %f41, 0f42480000;
	add.f32 	%f43, %f33, %f37;
	add.f32 	%f44, %f43, 0f00000000;
	add.f32 	%f45, %f39, %f44;
	add.s64 	%rd16, %rd1, %rd13;
	st.global.f32 	[%rd16], %f45;
	ld.global.f32 	%f46, [%rd15+4000];
	add.f32 	%f47, %f36, %f46;
	add.f32 	%f48, %f47, 0f00000000;
	add.f32 	%f49, %f42, %f48;
	st.global.f32 	[%rd16+4000], %f49;
	add.s32 	%r47, %r47, %r6;
	setp.lt.s32 	%p7, %r47, 1000;
	@%p7 bra 	$L__BB0_21;
$L__BB0_22:
	ret;

}
	// .globl	_Z18computeNewVelocityPfS_S_S_S_
.visible .entry _Z18computeNewVelocityPfS_S_S_S_(
	.param .u64 .ptr .align 1 _Z18computeNewVelocityPfS_S_S_S__param_0,
	.param .u64 .ptr .align 1 _Z18computeNewVelocityPfS_S_S_S__param_1,
	.param .u64 .ptr .align 1 _Z18computeNewVelocityPfS_S_S_S__param_2,
	.param .u64 .ptr .align 1 _Z18computeNewVelocityPfS_S_S_S__param_3,
	.param .u64 .ptr .align 1 _Z18computeNewVelocityPfS_S_S_S__param_4
)
{
	.reg .pred 	%p<3>;
	.reg .b32 	%r<10>;
	.reg .b32 	%f<15>;
	.reg .b64 	%rd<17>;

	ld.param.u64 	%rd6, [_Z18computeNewVelocityPfS_S_S_S__param_0];
	ld.param.u64 	%rd7, [_Z18computeNewVelocityPfS_S_S_S__param_1];
	ld.param.u64 	%rd8, [_Z18computeNewVelocityPfS_S_S_S__param_2];
	ld.param.u64 	%rd9, [_Z18computeNewVelocityPfS_S_S_S__param_3];
	ld.param.u64 	%rd10, [_Z18computeNewVelocityPfS_S_S_S__param_4];
	mov.u32 	%r6, %tid.x;
	mov.u32 	%r7, %ctaid.x;
	mov.u32 	%r1, %nctaid.x;
	mad.lo.s32 	%r9, %r7, %r1, %r6;
	setp.gt.s32 	%p1, %r9, 999;
	@%p1 bra 	$L__BB1_3;
	mov.u32 	%r8, %ntid.x;
	mul.lo.s32 	%r3, %r8, %r1;
	cvta.to.global.u64 	%rd1, %rd6;
	cvta.to.global.u64 	%rd2, %rd7;
	cvta.to.global.u64 	%rd3, %rd8;
	cvta.to.global.u64 	%rd4, %rd9;
	cvta.to.global.u64 	%rd5, %rd10;
$L__BB1_2:
	mul.wide.s32 	%rd11, %r9, 4;
	add.s64 	%rd12, %rd1, %rd11;
	ld.global.f32 	%f1, [%rd12];
	add.s64 	%rd13, %rd2, %rd11;
	ld.global.f32 	%f2, [%rd13];
	add.f32 	%f3, %f1, %f2;
	add.s64 	%rd14, %rd3, %rd11;
	ld.global.f32 	%f4, [%rd14];
	add.f32 	%f5, %f3, %f4;
	add.s64 	%rd15, %rd4, %rd11;
	ld.global.f32 	%f6, [%rd15];
	add.f32 	%f7, %f5, %f6;
	add.s64 	%rd16, %rd5, %rd11;
	st.global.f32 	[%rd16], %f7;
	ld.global.f32 	%f8, [%rd12+4000];
	ld.global.f32 	%f9, [%rd13+4000];
	add.f32 	%f10, %f8, %f9;
	ld.global.f32 	%f11, [%rd14+4000];
	add.f32 	%f12, %f10, %f11;
	ld.global.f32 	%f13, [%rd15+4000];
	add.f32 	%f14, %f12, %f13;
	st.global.f32 	[%rd16+4000], %f14;
	add.s32 	%r9, %r9, %r3;
	setp.lt.s32 	%p2, %r9, 1000;
	@%p2 bra 	$L__BB1_2;
$L__BB1_3:
	ret;

}
.func  (.param .b64 func_retval0) __internal_accurate_pow(
	.param .b64 __internal_accurate_pow_param_0
)
{
	.reg .pred 	%p<8>;
	.reg .b32 	%r<49>;
	.reg .b32 	%f<3>;
	.reg .b64 	%fd<109>;

	ld.param.f64 	%fd10, [__internal_accurate_pow_param_0];
	{
	.reg .b32 %temp; 
	mov.b64 	{%temp, %r46}, %fd10;
	}
	{
	.reg .b32 %temp; 
	mov.b64 	{%r45, %temp}, %fd10;
	}
	shr.u32 	%r47, %r46, 20;
	setp.gt.u32 	%p1, %r46, 1048575;
	@%p1 bra 	$L__BB2_2;
	mul.f64 	%fd11, %fd10, 0d4350000000000000;
	{
	.reg .b32 %temp; 
	mov.b64 	{%temp, %r46}, %fd11;
	}
	{
	.reg .b32 %temp; 
	mov.b64 	{%r45, %temp}, %fd11;
	}
	shr.u32 	%r16, %r46, 20;
	add.s32 	%r47, %r16, -54;
$L__BB2_2:
	add.s32 	%r48, %r47, -1023;
	and.b32  	%r17, %r46, -2146435073;
	or.b32  	%r18, %r17, 1072693248;
	mov.b64 	%fd107, {%r45, %r18};
	setp.lt.u32 	%p2, %r18, 1073127583;
	@%p2 bra 	$L__BB2_4;
	{
	.reg .b32 %temp; 
	mov.b64 	{%r19, %temp}, %fd107;
	}
	{
	.reg .b32 %temp; 
	mov.b64 	{%temp, %r20}, %fd107;
	}
	add.s32 	%r21, %r20, -1048576;
	mov.b64 	%fd107, {%r19, %r21};
	add.s32 	%r48, %r47, -1022;
$L__BB2_4:
	add.f64 	%fd12, %fd107, 0dBFF0000000000000;
	add.f64 	%fd13, %fd107, 0d3FF0000000000000;
	rcp.approx.ftz.f64 	%fd14, %fd13;
	neg.f64 	%fd15, %fd13;
	fma.rn.f64 	%fd16, %fd15, %fd14, 0d3FF0000000000000;
	fma.rn.f64 	%fd17, %fd16, %fd16, %fd16;
	fma.rn.f64 	%fd18, %fd17, %fd14, %fd14;
	mul.f64 	%fd19, %fd12, %fd18;
	fma.rn.f64 	%fd20, %fd12, %fd18, %fd19;
	mul.f64 	%fd21, %fd20, %fd20;
	fma.rn.f64 	%fd22, %fd21, 0d3EB0F5FF7D2CAFE2, 0d3ED0F5D241AD3B5A;
	fma.rn.f64 	%fd23, %fd22, %fd21, 0d3EF3B20A75488A3F;
	fma.rn.f64 	%fd24, %fd23, %fd21, 0d3F1745CDE4FAECD5;
	fma.rn.f64 	%fd25, %fd24, %fd21, 0d3F3C71C7258A578B;
	fma.rn.f64 	%fd26, %fd25, %fd21, 0d3F6249249242B910;
	fma.rn.f64 	%fd27, %fd26, %fd21, 0d3F89999999999DFB;
	sub.f64 	%fd28, %fd12, %fd20;
	add.f64 	%fd29, %fd28, %fd28;
	neg.f64 	%fd30, %fd20;
	fma.rn.f64 	%fd31, %fd30, %fd12, %fd29;
	mul.f64 	%fd32, %fd18, %fd31;
	fma.rn.f64 	%fd33, %fd21, %fd27, 0d3FB5555555555555;
	mov.f64 	%fd34, 0d3FB5555555555555;
	sub.f64 	%fd35, %fd34, %fd33;
	fma.rn.f64 	%fd36, %fd21, %fd27, %fd35;
	add.f64 	%fd37, %fd36, 0dBC46A4CB00B9E7B0;
	add.f64 	%fd38, %fd33, %fd37;
	sub.f64 	%fd39, %fd33, %fd38;
	add.f64 	%fd40, %fd37, %fd39;
	mul.rn.f64 	%fd41, %fd20, %fd20;
	neg.f64 	%fd42, %fd41;
	fma.rn.f64 	%fd43, %fd20, %fd20, %fd42;
	{
	.reg .b32 %temp; 
	mov.b64 	{%r22, %temp}, %fd32;
	}
	{
	.reg .b32 %temp; 
	mov.b64 	{%temp, %r23}, %fd32;
	}
	add.s32 	%r24, %r23, 1048576;
	mov.b64 	%fd44, {%r22, %r24};
	fma.rn.f64 	%fd45, %fd20, %fd44, %fd43;
	mul.rn.f64 	%fd46, %fd41, %fd20;
	neg.f64 	%fd47, %fd46;
	fma.rn.f64 	%fd48, %fd41, %fd20, %fd47;
	fma.rn.f64 	%fd49, %fd41, %fd32, %fd48;
	fma.rn.f64 	%fd50, %fd45, %fd20, %fd49;
	mul.rn.f64 	%fd51, %fd38, %fd46;
	neg.f64 	%fd52, %fd51;
	fma.rn.f64 	%fd53, %fd38, %fd46, %fd52;
	fma.rn.f64 	%fd54, %fd38, %fd50, %fd53;
	fma.rn.f64 	%fd55, %fd40, %fd46, %fd54;
	add.f64 	%fd56, %fd51, %fd55;
	sub.f64 	%fd57, %fd51, %fd56;
	add.f64 	%fd58, %fd55, %fd57;
	add.f64 	%fd59, %fd20, %fd56;
	sub.f64 	%fd60, %fd20, %fd59;
	add.f64 	%fd61, %fd56, %fd60;
	add.f64 	%fd62, %fd58, %fd61;
	add.f64 	%fd63, %fd32, %fd62;
	add.f64 	%fd64, %fd59, %fd63;
	sub.f64 	%fd65, %fd59, %fd64;
	add.f64 	%fd66, %fd63, %fd65;
	xor.b32  	%r25, %r48, -2147483648;
	mov.b32 	%r26, 1127219200;
	mov.b64 	%fd67, {%r25, %r26};
	mov.b32 	%r27, -2147483648;
	mov.b64 	%fd68, {%r27, %r26};
	sub.f64 	%fd69, %fd67, %fd68;
	fma.rn.f64 	%fd70, %fd69, 0d3FE62E42FEFA39EF, %fd64;
	fma.rn.f64 	%fd71, %fd69, 0dBFE62E42FEFA39EF, %fd70;
	sub.f64 	%fd72, %fd71, %fd64;
	sub.f64 	%fd73, %fd66, %fd72;
	fma.rn.f64 	%fd74, %fd69, 0d3C7ABC9E3B39803F, %fd73;
	add.f64 	%fd75, %fd70, %fd74;
	sub.f64 	%fd76, %fd70, %fd75;
	add.f64 	%fd77, %fd74, %fd76;
	mov.f64 	%fd78, 0d4000000000000000;
	{
	.reg .b32 %temp; 
	mov.b64 	{%temp, %r28}, %fd78;
	}
	{
	.reg .b32 %temp; 
	mov.b64 	{%r29, %temp}, %fd78;
	}
	shl.b32 	%r30, %r28, 1;
	setp.gt.u32 	%p3, %r30, -33554433;
	and.b32  	%r31, %r28, -15728641;
	selp.b32 	%r32, %r31, %r28, %p3;
	mov.b64 	%fd79, {%r29, %r32};
	mul.rn.f64 	%fd80, %fd75, %fd79;
	neg.f64 	%fd81, %fd80;
	fma.rn.f64 	%fd82, %fd75, %fd79, %fd81;
	fma.rn.f64 	%fd83, %fd77, %fd79, %fd82;
	add.f64 	%fd4, %fd80, %fd83;
	sub.f64 	%fd84, %fd80, %fd4;
	add.f64 	%fd5, %fd83, %fd84;
	fma.rn.f64 	%fd85, %fd4, 0d3FF71547652B82FE, 0d4338000000000000;
	{
	.reg .b32 %temp; 
	mov.b64 	{%r13, %temp}, %fd85;
	}
	mov.f64 	%fd86, 0dC338000000000000;
	add.rn.f64 	%fd87, %fd85, %fd86;
	fma.rn.f64 	%fd88, %fd87, 0dBFE62E42FEFA39EF, %fd4;
	fma.rn.f64 	%fd89, %fd87, 0dBC7ABC9E3B39803F, %fd88;
	fma.rn.f64 	%fd90, %fd89, 0d3E5ADE1569CE2BDF, 0d3E928AF3FCA213EA;
	fma.rn.f64 	%fd91, %fd90, %fd89, 0d3EC71DEE62401315;
	fma.rn.f64 	%fd92, %fd91, %fd89, 0d3EFA01997C89EB71;
	fma.rn.f64 	%fd93, %fd92, %fd89, 0d3F2A01A014761F65;
	fma.rn.f64 	%fd94, %fd93, %fd89, 0d3F56C16C1852B7AF;
	fma.rn.f64 	%fd95, %fd94, %fd89, 0d3F81111111122322;
	fma.rn.f64 	%fd96, %fd95, %fd89, 0d3FA55555555502A1;
	fma.rn.f64 	%fd97, %fd96, %fd89, 0d3FC5555555555511;
	fma.rn.f64 	%fd98, %fd97, %fd89, 0d3FE000000000000B;
	fma.rn.f64 	%fd99, %fd98, %fd89, 0d3FF0000000000000;
	fma.rn.f64 	%fd100, %fd99, %fd89, 0d3FF0000000000000;
	{
	.reg .b32 %temp; 
	mov.b64 	{%r14, %temp}, %fd100;
	}
	{
	.reg .b32 %temp; 
	mov.b64 	{%temp, %r15}, %fd100;
	}
	shl.b32 	%r33, %r13, 20;
	add.s32 	%r34, %r33, %r15;
	mov.b64 	%fd108, {%r14, %r34};
	{
	.reg .b32 %temp; 
	mov.b64 	{%temp, %r35}, %fd4;
	}
	mov.b32 	%f2, %r35;
	abs.f32 	%f1, %f2;
	setp.lt.f32 	%p4, %f1, 0f4086232B;
	@%p4 bra 	$L__BB2_7;
	setp.lt.f64 	%p5, %fd4, 0d0000000000000000;
	add.f64 	%fd101, %fd4, 0d7FF0000000000000;
	selp.f64 	%fd108, 0d0000000000000000, %fd101, %p5;
	setp.geu.f32 	%p6, %f1, 0f40874800;
	@%p6 bra 	$L__BB2_7;
	shr.u32 	%r36, %r13, 31;
	add.s32 	%r37, %r13, %r36;
	shr.s32 	%r38, %r37, 1;
	shl.b32 	%r39, %r38, 20;
	add.s32 	%r40, %r15, %r39;
	mov.b64 	%fd102, {%r14, %r40};
	sub.s32 	%r41, %r13, %r38;
	shl.b32 	%r42, %r41, 20;
	add.s32 	%r43, %r42, 1072693248;
	mov.b32 	%r44, 0;
	mov.b64 	%fd103, {%r44, %r43};
	mul.f64 	%fd108, %fd103, %fd102;
$L__BB2_7:
	abs.f64 	%fd104, %fd108;
	setp.eq.f64 	%p7, %fd104, 0d7FF0000000000000;
	fma.rn.f64 	%fd105, %fd108, %fd5, %fd108;
	selp.f64 	%fd106, %fd108, %fd105, %p7;
	st.param.f64 	[func_retval0], %fd106;
	ret;

}


// ===== COMPILED SASS (sm_100) =====

	.target	sm_100

	.elftype	@"ET_EXEC"


//--------------------- .note.nv.tkinfo           --------------------------
	.section	.note.nv.tkinfo,"",@"SHT_NOTE"
	.sectionflags	@"SHF_NOTE_NV_TKINFO"
	.tkinfo
        /*0018*/ 	.word	0x00000002
        /*0030*/ 	.string	""
        /*0030*/ 	.string	"ptxas"
        /*0030*/ 	.string	"Cuda compilation tools, release 13.0, V13.0.88"
        /*0030*/ 	.string	"Build cuda_13.0.r13.0/compiler.36424714_0"
        /*0030*/ 	.string	"-arch sm_100 -m 64 "



//--------------------- .note.nv.cuinfo           --------------------------
	.section	.note.nv.cuinfo,"",@"SHT_NOTE"
	.sectionflags	@"SHF_NOTE_NV_CUINFO"
        /*0018*/ 	.short	0x0002
        /*001a*/ 	.short	0x0064
        /*001c*/ 	.short	0x0082
	.zero		2


//--------------------- .nv.info                  --------------------------
	.section	.nv.info,"",@"SHT_CUDA_INFO"
	.align	4


	//----- nvinfo : EIATTR_REGCOUNT
	.align		4
        /*0000*/ 	.byte	0x04, 0x2f
        /*0002*/ 	.short	(.L_1 - .L_0)
	.align		4
.L_0:
        /*0004*/ 	.word	index@(_Z15computeCohesionPfS_S_i)
        /*0008*/ 	.word	0x0000002e


	//----- nvinfo : EIATTR_FRAME_SIZE
	.align		4
.L_1:
        /*000c*/ 	.byte	0x04, 0x11
        /*000e*/ 	.short	(.L_3 - .L_2)
	.align		4
.L_2:
        /*0010*/ 	.word	index@($_Z15computeCohesionPfS_S_i$__internal_accurate_pow)
        /*0014*/ 	.word	0x00000000


	//----- nvinfo : EIATTR_FRAME_SIZE
	.align		4
.L_3:
        /*0018*/ 	.byte	0x04, 0x11
        /*001a*/ 	.short	(.L_5 - .L_4)
	.align		4
.L_4:
        /*001c*/ 	.word	index@($__internal_1_$__cuda_sm3x_div_rn_noftz_f32_slowpath)
        /*0020*/ 	.word	0x00000000


	//----- nvinfo : EIATTR_FRAME_SIZE
	.align		4
.L_5:
        /*0024*/ 	.byte	0x04, 0x11
        /*0026*/ 	.short	(.L_7 - .L_6)
	.align		4
.L_6:
        /*0028*/ 	.word	index@($__internal_0_$__cuda_sm20_dsqrt_rn_f64_mediumpath_v1)
        /*002c*/ 	.word	0x00000000


	//----- nvinfo : EIATTR_FRAME_SIZE
	.align		4
.L_7:
        /*0030*/ 	.byte	0x04, 0x11
        /*0032*/ 	.short	(.L_9 - .L_8)
	.align		4
.L_8:
        /*0034*/ 	.word	index@(_Z15computeCohesionPfS_S_i)
        /*0038*/ 	.word	0x00000000


	//----- nvinfo : EIATTR_REGCOUNT
	.align		4
.L_9:
        /*003c*/ 	.byte	0x04, 0x2f
        /*003e*/ 	.short	(.L_11 - .L_10)
	.align		4
.L_10:
        /*0040*/ 	.word	index@(_Z18computeNewVelocityPfS_S_S_S_)
        /*0044*/ 	.word	0x00000016


	//----- nvinfo : EIATTR_FRAME_SIZE
	.align		4
.L_11:
        /*0048*/ 	.byte	0x04, 0x11
        /*004a*/ 	.short	(.L_13 - .L_12)
	.align		4
.L_12:
        /*004c*/ 	.word	index@(_Z18computeNewVelocityPfS_S_S_S_)
        /*0050*/ 	.word	0x00000000


	//----- nvinfo : EIATTR_MIN_STACK_SIZE
	.align		4
.L_13:
        /*0054*/ 	.byte	0x04, 0x12
        /*0056*/ 	.short	(.L_15 - .L_14)
	.align		4
.L_14:
        /*0058*/ 	.word	index@(_Z18computeNewVelocityPfS_S_S_S_)
        /*005c*/ 	.word	0x00000000


	//----- nvinfo : EIATTR_MIN_STACK_SIZE
	.align		4
.L_15:
        /*0060*/ 	.byte	0x04, 0x12
        /*0062*/ 	.short	(.L_17 - .L_16)
	.align		4
.L_16:
        /*0064*/ 	.word	index@(_Z15computeCohesionPfS_S_i)
        /*0068*/ 	.word	0x00000000
.L_17:


//--------------------- .nv.compat                --------------------------
	.section	.nv.compat,"",@"SHT_CUDA_COMPAT_INFO"
	.align	4
        /*0000*/ 	.byte	0x02, 0x09, 0x00, 0x00, 0x02, 0x02, 0x01, 0x00, 0x02, 0x05, 0x05, 0x00, 0x03, 0x07, 0x01, 0x01
        /*0010*/ 	.byte	0x02, 0x03, 0x00, 0x00, 0x02, 0x06, 0x01, 0x00, 0x04, 0x0b, 0x08, 0x00, 0x01, 0x00, 0x00, 0x00
        /*0020*/ 	.byte	0x00, 0x00, 0x00, 0x00


//--------------------- .nv.info._Z18computeNewVelocityPfS_S_S_S_ --------------------------
	.section	.nv.info._Z18computeNewVelocityPfS_S_S_S_,"",@"SHT_CUDA_INFO"
	.sectionflags	@""
	.align	4


	//----- nvinfo : EIATTR_CUDA_API_VERSION
	.align		4
        /*0000*/ 	.byte	0x04, 0x37
        /*0002*/ 	.short	(.L_19 - .L_18)
.L_18:
        /*0004*/ 	.word	0x00000082


	//----- nvinfo : EIATTR_KPARAM_INFO
	.align		4
.L_19:
        /*0008*/ 	.byte	0x04, 0x17
        /*000a*/ 	.short	(.L_21 - .L_20)
.L_20:
        /*000c*/ 	.word	0x00000000
        /*0010*/ 	.short	0x0004
        /*0012*/ 	.short	0x0020
        /*0014*/ 	.byte	0x00, 0xf5, 0x21, 0x00


	//----- nvinfo : EIATTR_KPARAM_INFO
	.align		4
.L_21:
        /*0018*/ 	.byte	0x04, 0x17
        /*001a*/ 	.short	(.L_23 - .L_22)
.L_22:
        /*001c*/ 	.word	0x00000000
        /*0020*/ 	.short	0x0003
        /*0022*/ 	.short	0x0018
        /*0024*/ 	.byte	0x00, 0xf5, 0x21, 0x00


	//----- nvinfo : EIATTR_KPARAM_INFO
	.align		4
.L_23:
        /*0028*/ 	.byte	0x04, 0x17
        /*002a*/ 	.short	(.L_25 - .L_24)
.L_24:
        /*002c*/ 	.word	0x00000000
        /*0030*/ 	.short	0x0002
        /*0032*/ 	.short	0x0010
        /*0034*/ 	.byte	0x00, 0xf5, 0x21, 0x00


	//----- nvinfo : EIATTR_KPARAM_INFO
	.align		4
.L_25:
        /*0038*/ 	.byte	0x04, 0x17
        /*003a*/ 	.short	(.L_27 - .L_26)
.L_26:
        /*003c*/ 	.word	0x00000000
        /*0040*/ 	.short	0x0001
        /*0042*/ 	.short	0x0008
        /*0044*/ 	.byte	0x00, 0xf5, 0x21, 0x00


	//----- nvinfo : EIATTR_KPARAM_INFO
	.align		4
.L_27:
        /*0048*/ 	.byte	0x04, 0x17
        /*004a*/ 	.short	(.L_29 - .L_28)
.L_28:
        /*004c*/ 	.word	0x00000000
        /*0050*/ 	.short	0x0000
        /*0052*/ 	.short	0x0000
        /*0054*/ 	.byte	0x00, 0xf5, 0x21, 0x00


	//----- nvinfo : EIATTR_SPARSE_MMA_MASK
	.align		4
.L_29:
        /*0058*/ 	.byte	0x03, 0x50
        /*005a*/ 	.short	0x0000


	//----- nvinfo : EIATTR_MAXREG_COUNT
	.align		4
        /*005c*/ 	.byte	0x03, 0x1b
        /*005e*/ 	.short	0x00ff


	//----- nvinfo : EIATTR_MERCURY_ISA_VERSION
	.align		4
        /*0060*/ 	.byte	0x03, 0x5f
        /*0062*/ 	.short	0x0101


	//----- nvinfo : EIATTR_VRC_CTA_INIT_COUNT
	.align		4
        /*0064*/ 	.byte	0x02, 0x4a
	.zero		1
	.zero		1


	//----- nvinfo : EIATTR_EXIT_INSTR_OFFSETS
	.align		4
        /*0068*/ 	.byte	0x04, 0x1c
        /*006a*/ 	.short	(.L_31 - .L_30)


	//   ....[0]....
.L_30:
        /*006c*/ 	.word	0x00000060


	//   ....[1]....
        /*0070*/ 	.word	0x00000270


	//----- nvinfo : EIATTR_CRS_STACK_SIZE
	.align		4
.L_31:
        /*0074*/ 	.byte	0x04, 0x1e
        /*0076*/ 	.short	(.L_33 - .L_32)
.L_32:
        /*0078*/ 	.word	0x00000000


	//----- nvinfo : EIATTR_CBANK_PARAM_SIZE
	.align		4
.L_33:
        /*007c*/ 	.byte	0x03, 0x19
        /*007e*/ 	.short	0x0028


	//----- nvinfo : EIATTR_PARAM_CBANK
	.align		4
        /*0080*/ 	.byte	0x04, 0x0a
        /*0082*/ 	.short	(.L_35 - .L_34)
	.align		4
.L_34:
        /*0084*/ 	.word	index@(.nv.constant0._Z18computeNewVelocityPfS_S_S_S_)
        /*0088*/ 	.short	0x0380
        /*008a*/ 	.short	0x0028


	//----- nvinfo : EIATTR_SW_WAR
	.align		4
.L_35:
        /*008c*/ 	.byte	0x04, 0x36
        /*008e*/ 	.short	(.L_37 - .L_36)
.L_36:
        /*0090*/ 	.word	0x00000008
.L_37:


//--------------------- .nv.info._Z15computeCohesionPfS_S_i --------------------------
	.section	.nv.info._Z15computeCohesionPfS_S_i,"",@"SHT_CUDA_INFO"
	.sectionflags	@""
	.align	4


	//----- nvinfo : EIATTR_CUDA_API_VERSION
	.align		4
        /*0000*/ 	.byte	0x04, 0x37
        /*0002*/ 	.short	(.L_39 - .L_38)
.L_38:
        /*0004*/ 	.word	0x00000082


	//----- nvinfo : EIATTR_KPARAM_INFO
	.align		4
.L_39:
        /*0008*/ 	.byte	0x04, 0x17
        /*000a*/ 	.short	(.L_41 - .L_40)
.L_40:
        /*000c*/ 	.word	0x00000000
        /*0010*/ 	.short	0x0003
        /*0012*/ 	.short	0x0018
        /*0014*/ 	.byte	0x00, 0xf0, 0x11, 0x00


	//----- nvinfo : EIATTR_KPARAM_INFO
	.align		4
.L_41:
        /*0018*/ 	.byte	0x04, 0x17
        /*001a*/ 	.short	(.L_43 - .L_42)
.L_42:
        /*001c*/ 	.word	0x00000000
        /*0020*/ 	.short	0x0002
        /*0022*/ 	.short	0x0010
        /*0024*/ 	.byte	0x00, 0xf5, 0x21, 0x00


	//----- nvinfo : EIATTR_KPARAM_INFO
	.align		4
.L_43:
        /*0028*/ 	.byte	0x04, 0x17
        /*002a*/ 	.short	(.L_45 - .L_44)
.L_44:
        /*002c*/ 	.word	0x00000000
        /*0030*/ 	.short	0x0001
        /*0032*/ 	.short	0x0008
        /*0034*/ 	.byte	0x00, 0xf5, 0x21, 0x00


	//----- nvinfo : EIATTR_KPARAM_INFO
	.align		4
.L_45:
        /*0038*/ 	.byte	0x04, 0x17
        /*003a*/ 	.short	(.L_47 - .L_46)
.L_46:
        /*003c*/ 	.word	0x00000000
        /*0040*/ 	.short	0x0000
        /*0042*/ 	.short	0x0000
        /*0044*/ 	.byte	0x00, 0xf5, 0x21, 0x00


	//----- nvinfo : EIATTR_SPARSE_MMA_MASK
	.align		4
.L_47:
        /*0048*/ 	.byte	0x03, 0x50
        /*004a*/ 	.short	0x0000


	//----- nvinfo : EIATTR_MAXREG_COUNT
	.align		4
        /*004c*/ 	.byte	0x03, 0x1b
        /*004e*/ 	.short	0x00ff


	//----- nvinfo : EIATTR_MERCURY_ISA_VERSION
	.align		4
        /*0050*/ 	.byte	0x03, 0x5f
        /*0052*/ 	.short	0x0101


	//----- nvinfo : EIATTR_VRC_CTA_INIT_COUNT
	.align		4
        /*0054*/ 	.byte	0x02, 0x4a
	.zero		1
	.zero		1


	//----- nvinfo : EIATTR_EXIT_INSTR_OFFSETS
	.align		4
        /*0058*/ 	.byte	0x04, 0x1c
        /*005a*/ 	.short	(.L_49 - .L_48)


	//   ....[0]....
.L_48:
        /*005c*/ 	.word	0x00000060


	//   ....[1]....
        /*0060*/ 	.word	0x00001420


	//   ....[2]....
        /*0064*/ 	.word	0x00001a70


	//----- nvinfo : EIATTR_CRS_STACK_SIZE
	.align		4
.L_49:
        /*0068*/ 	.byte	0x04, 0x1e
        /*006a*/ 	.short	(.L_51 - .L_50)
.L_50:
        /*006c*/ 	.word	0x00000000


	//----- nvinfo : EIATTR_CBANK_PARAM_SIZE
	.align		4
.L_51:
        /*0070*/ 	.byte	0x03, 0x19
        /*0072*/ 	.short	0x001c


	//----- nvinfo : EIATTR_PARAM_CBANK
	.align		4
        /*0074*/ 	.byte	0x04, 0x0a
        /*0076*/ 	.short	(.L_53 - .L_52)
	.align		4
.L_52:
        /*0078*/ 	.word	index@(.nv.constant0._Z15computeCohesionPfS_S_i)
        /*007c*/ 	.short	0x0380
        /*007e*/ 	.short	0x001c


	//----- nvinfo : EIATTR_SW_WAR
	.align		4
.L_53:
        /*0080*/ 	.byte	0x04, 0x36
        /*0082*/ 	.short	(.L_55 - .L_54)
.L_54:
        /*0084*/ 	.word	0x00000008
.L_55:


//--------------------- .nv.callgraph             --------------------------
	.section	.nv.callgraph,"",@"SHT_CUDA_CALLGRAPH"
	.align	4
	.sectionentsize	8
	.align		4
        /*0000*/ 	.word	0x00000000
	.align		4
        /*0004*/ 	.word	0xffffffff
	.align		4
        /*0008*/ 	.word	0x00000000
	.align		4
        /*000c*/ 	.word	0xfffffffe
	.align		4
        /*0010*/ 	.word	0x00000000
	.align		4
        /*0014*/ 	.word	0xfffffffd
	.align		4
        /*0018*/ 	.word	0x00000000
	.align		4
        /*001c*/ 	.word	0xfffffffc


//--------------------- .text._Z18computeNewVelocityPfS_S_S_S_ --------------------------
	.section	.text._Z18computeNewVelocityPfS_S_S_S_,"ax",@progbits
	.align	128
        .global         _Z18computeNewVelocityPfS_S_S_S_
        .type           _Z18computeNewVelocityPfS_S_S_S_,@function
        .size           _Z18computeNewVelocityPfS_S_S_S_,(.L_x_68 - _Z18computeNewVelocityPfS_S_S_S_)
        .other          _Z18computeNewVelocityPfS_S_S_S_,@"STO_CUDA_ENTRY STV_DEFAULT"
_Z18computeNewVelocityPfS_S_S_S_:
.text._Z18computeNewVelocityPfS_S_S_S_:
[----:B------:R-:W-:Y:S01]  /*0000*/  LDC R1, c[0x0][0x37c] ;  /* 0x0000df00ff017b82 */ /* 0x000fe20000000800 */
[----:B------:R-:W0:Y:S07]  /*0010*/  S2R R11, SR_TID.X ;  /* 0x00000000000b7919 */ /* 0x000e2e0000002100 */
[----:B------:R-:W0:Y:S08]  /*0020*/  S2UR UR4, SR_CTAID.X ;  /* 0x00000000000479c3 */ /* 0x000e300000002500 */
[----:B------:R-:W0:Y:S02]  /*0030*/  LDC R0, c[0x0][0x370] ;  /* 0x0000dc00ff007b82 */ /* 0x000e240000000800 */
[----:B0-----:R-:W-:-:S05]  /*0040*/  IMAD R11, R0, UR4, R11 ;  /* 0x00000004000b7c24 */ /* 0x001fca000f8e020b */
[----:B------:R-:W-:-:S13]  /*0050*/  ISETP.GT.AND P0, PT, R11, 0x3e7, PT ;  /* 0x000003e70b00780c */ /* 0x000fda0003f04270 */
[----:B------:R-:W-:Y:S05]  /*0060*/  @P0 EXIT ;  /* 0x000000000000094d */ /* 0x000fea0003800000 */
[----:B------:R-:W0:Y:S01]  /*0070*/  LDCU UR4, c[0x0][0x360] ;  /* 0x00006c00ff0477ac */ /* 0x000e220008000800 */
[----:B------:R-:W1:Y:S01]  /*0080*/  LDCU.64 UR6, c[0x0][0x358] ;  /* 0x00006b00ff0677ac */ /* 0x000e620008000a00 */
[----:B0-----:R-:W-:-:S07]  /*0090*/  IMAD R0, R0, UR4, RZ ;  /* 0x0000000400007c24 */ /* 0x001fce000f8e02ff */
.L_x_0:
[----:B0-----:R-:W0:Y:S08]  /*00a0*/  LDC.64 R2, c[0x0][0x380] ;  /* 0x0000e000ff027b82 */ /* 0x001e300000000a00 */
[----:B------:R-:W2:Y:S08]  /*00b0*/  LDC.64 R4, c[0x0][0x388] ;  /* 0x0000e200ff047b82 */ /* 0x000eb00000000a00 */
[----:B------:R-:W3:Y:S08]  /*00c0*/  LDC.64 R6, c[0x0][0x390] ;  /* 0x0000e400ff067b82 */ /* 0x000ef00000000a00 */
[----:B------:R-:W4:Y:S01]  /*00d0*/  LDC.64 R8, c[0x0][0x398] ;  /* 0x0000e600ff087b82 */ /* 0x000f220000000a00 */
[----:B0-----:R-:W-:-:S05]  /*00e0*/  IMAD.WIDE R2, R11, 0x4, R2 ;  /* 0x000000040b027825 */ /* 0x001fca00078e0202 */
[----:B-1----:R-:W5:Y:S01]  /*00f0*/  LDG.E R10, desc[UR6][R2.64] ;  /* 0x00000006020a7981 */ /* 0x002f62000c1e1900 */
[C---:B--2---:R-:W-:Y:S01]  /*0100*/  IMAD.WIDE R4, R11.reuse, 0x4, R4 ;  /* 0x000000040b047825 */ /* 0x044fe200078e0204 */
[----:B------:R-:W0:Y:S04]  /*0110*/  LDC.64 R12, c[0x0][0x3a0] ;  /* 0x0000e800ff0c7b82 */ /* 0x000e280000000a00 */
[----:B------:R-:W5:Y:S01]  /*0120*/  LDG.E R15, desc[UR6][R4.64] ;  /* 0x00000006040f7981 */ /* 0x000f62000c1e1900 */
[----:B---3--:R-:W-:-:S05]  /*0130*/  IMAD.WIDE R6, R11, 0x4, R6 ;  /* 0x000000040b067825 */ /* 0x008fca00078e0206 */
[----:B------:R-:W2:Y:S01]  /*0140*/  LDG.E R17, desc[UR6][R6.64] ;  /* 0x0000000606117981 */ /* 0x000ea2000c1e1900 */
[----:B----4-:R-:W-:-:S05]  /*0150*/  IMAD.WIDE R8, R11, 0x4, R8 ;  /* 0x000000040b087825 */ /* 0x010fca00078e0208 */
[----:B------:R-:W3:Y:S01]  /*0160*/  LDG.E R19, desc[UR6][R8.64] ;  /* 0x0000000608137981 */ /* 0x000ee2000c1e1900 */
[----:B0-----:R-:W-:-:S04]  /*0170*/  IMAD.WIDE R12, R11, 0x4, R12 ;  /* 0x000000040b0c7825 */ /* 0x001fc800078e020c */
[----:B-----5:R-:W-:-:S04]  /*0180*/  FADD R10, R10, R15 ;  /* 0x0000000f0a0a7221 */ /* 0x020fc80000000000 */
[----:B--2---:R-:W-:-:S04]  /*0190*/  FADD R10, R10, R17 ;  /* 0x000000110a0a7221 */ /* 0x004fc80000000000 */
[----:B---3--:R-:W-:-:S05]  /*01a0*/  FADD R19, R10, R19 ;  /* 0x000000130a137221 */ /* 0x008fca0000000000 */
[----:B------:R0:W-:Y:S04]  /*01b0*/  STG.E desc[UR6][R12.64], R19 ;  /* 0x000000130c007986 */ /* 0x0001e8000c101906 */
[----:B------:R-:W2:Y:S04]  /*01c0*/  LDG.E R2, desc[UR6][R2.64+0xfa0] ;  /* 0x000fa00602027981 */ /* 0x000ea8000c1e1900 */
[----:B------:R-:W2:Y:S04]  /*01d0*/  LDG.E R5, desc[UR6][R4.64+0xfa0] ;  /* 0x000fa00604057981 */ /* 0x000ea8000c1e1900 */
[----:B------:R-:W3:Y:S04]  /*01e0*/  LDG.E R15, desc[UR6][R6.64+0xfa0] ;  /* 0x000fa006060f7981 */ /* 0x000ee8000c1e1900 */
[----:B------:R-:W4:Y:S01]  /*01f0*/  LDG.E R17, desc[UR6][R8.64+0xfa0] ;  /* 0x000fa00608117981 */ /* 0x000f22000c1e1900 */
[----:B------:R-:W-:-:S04]  /*0200*/  IADD3 R11, PT, PT, R0, R11, RZ ;  /* 0x0000000b000b7210 */ /* 0x000fc80007ffe0ff */
[----:B------:R-:W-:Y:S01]  /*0210*/  ISETP.GE.AND P0, PT, R11, 0x3e8, PT ;  /* 0x000003e80b00780c */ /* 0x000fe20003f06270 */
[----:B--2---:R-:W-:-:S04]  /*0220*/  FADD R10, R2, R5 ;  /* 0x00000005020a7221 */ /* 0x004fc80000000000 */
[----:B---3--:R-:W-:-:S04]  /*0230*/  FADD R10, R10, R15 ;  /* 0x0000000f0a0a7221 */ /* 0x008fc80000000000 */
[----:B----4-:R-:W-:-:S05]  /*0240*/  FADD R17, R10, R17 ;  /* 0x000000110a117221 */ /* 0x010fca0000000000 */
[----:B------:R0:W-:Y:S01]  /*0250*/  STG.E desc[UR6][R12.64+0xfa0], R17 ;  /* 0x000fa0110c007986 */ /* 0x0001e2000c101906 */
[----:B------:R-:W-:Y:S05]  /*0260*/  @!P0 BRA `(.L_x_0) ;  /* 0xfffffffc008c8947 */ /* 0x000fea000383ffff */
[----:B------:R-:W-:Y:S05]  /*0270*/  EXIT ;  /* 0x000000000000794d */ /* 0x000fea0003800000 */
.L_x_1:
[----:B------:R-:W-:-:S00]  /*0280*/  BRA `(.L_x_1) ;  /* 0xfffffffc00fc7947 */ /* 0x000fc0000383ffff */
[----:B------:R-:W-:-:S00]  /*0290*/  NOP ;  /* 0x0000000000007918 */ /* 0x000fc00000000000 */
        /* <DEDUP_REMOVED lines=14> */
.L_x_68:


//--------------------- .text._Z15computeCohesionPfS_S_i --------------------------
	.section	.text._Z15computeCohesionPfS_S_i,"ax",@progbits
	.align	128
        .global         _Z15computeCohesionPfS_S_i
        .type           _Z15computeCohesionPfS_S_i,@function
        .size           _Z15computeCohesionPfS_S_i,(.L_x_67 - _Z15computeCohesionPfS_S_i)
        .other          _Z15computeCohesionPfS_S_i,@"STO_CUDA_ENTRY STV_DEFAULT"
_Z15computeCohesionPfS_S_i:
.text._Z15computeCohesionPfS_S_i:
        /* <DEDUP_REMOVED lines=8> */
[----:B------:R-:W1:Y:S01]  /*0080*/  LDCU UR5, c[0x0][0x360] ;  /* 0x00006c00ff0577ac */ /* 0x000e620008000800 */
[----:B------:R-:W2:Y:S01]  /*0090*/  LDCU.64 UR6, c[0x0][0x358] ;  /* 0x00006b00ff0677ac */ /* 0x000ea20008000a00 */
[----:B0-----:R-:W-:Y:S02]  /*00a0*/  UISETP.GE.AND UP0, UPT, UR8, 0x1, UPT ;  /* 0x000000010800788c */ /* 0x001fe4000bf06270 */
[----:B------:R-:W-:Y:S01]  /*00b0*/  UIADD3 UR4, UPT, UPT, UR8, -0x1, URZ ;  /* 0xffffffff08047890 */ /* 0x000fe2000fffe0ff */
[----:B-1----:R-:W-:-:S05]  /*00c0*/  IMAD R6, R6, UR5, RZ ;  /* 0x0000000506067c24 */ /* 0x002fca000f8e02ff */
[----:B------:R-:W-:Y:S01]  /*00d0*/  I2FP.F32.S32 R0, UR4 ;  /* 0x0000000400007c45 */ /* 0x000fe20008201400 */
[----:B--2---:R-:W-:Y:S06]  /*00e0*/  BRA.U !UP0, `(.L_x_2) ;  /* 0x0000001108d07547 */ /* 0x004fec000b800000 */
.L_x_38:
[----:B0-----:R-:W0:Y:S01]  /*00f0*/  LDC.64 R24, c[0x0][0x380] ;  /* 0x0000e000ff187b82 */ /* 0x001e220000000a00 */
[----:B-1----:R-:W1:Y:S01]  /*0100*/  LDCU UR4, c[0x0][0x398] ;  /* 0x00007300ff0477ac */ /* 0x002e620008000800 */
[----:B------:R-:W-:Y:S01]  /*0110*/  HFMA2 R3, -RZ, RZ, 0, 0 ;  /* 0x00000000ff037431 */ /* 0x000fe200000001ff */
[----:B------:R-:W-:Y:S01]  /*0120*/  IADD3 R16, PT, PT, -R13, RZ, RZ ;  /* 0x000000ff0d107210 */ /* 0x000fe20007ffe1ff */
[----:B------:R-:W-:Y:S01]  /*0130*/  IMAD.MOV.U32 R5, RZ, RZ, RZ ;  /* 0x000000ffff057224 */ /* 0x000fe200078e00ff */
[----:B------:R-:W2:Y:S01]  /*0140*/  LDCU.64 UR8, c[0x0][0x380] ;  /* 0x00007000ff0877ac */ /* 0x000ea20008000a00 */
[----:B------:R-:W-:Y:S01]  /*0150*/  CS2R R14, SRZ ;  /* 0x00000000000e7805 */ /* 0x000fe2000001ff00 */
[----:B------:R-:W-:Y:S01]  /*0160*/  IMAD.MOV.U32 R9, RZ, RZ, RZ ;  /* 0x000000ffff097224 */ /* 0x000fe200078e00ff */
[----:B------:R-:W-:Y:S01]  /*0170*/  MOV R7, RZ ;  /* 0x000000ff00077202 */ /* 0x000fe20000000f00 */
[----:B------:R-:W3:Y:S01]  /*0180*/  LDCU.64 UR10, c[0x0][0x388] ;  /* 0x00007100ff0a77ac */ /* 0x000ee20008000a00 */
[----:B-1----:R-:W-:Y:S01]  /*0190*/  UIADD3 UR4, UPT, UPT, -UR4, URZ, URZ ;  /* 0x000000ff04047290 */ /* 0x002fe2000fffe1ff */
[----:B--2---:R-:W-:Y:S01]  /*01a0*/  MOV R22, UR8 ;  /* 0x0000000800167c02 */ /* 0x004fe20008000f00 */
[----:B------:R-:W-:-:S02]  /*01b0*/  IMAD.U32 R23, RZ, RZ, UR9 ;  /* 0x00000009ff177e24 */ /* 0x000fc4000f8e00ff */
[----:B0-----:R-:W-:Y:S01]  /*01c0*/  IMAD.WIDE R24, R13, 0x4, R24 ;  /* 0x000000040d187825 */ /* 0x001fe200078e0218 */
[----:B---3--:R-:W-:-:S03]  /*01d0*/  MOV R18, UR10 ;  /* 0x0000000a00127c02 */ /* 0x008fc60008000f00 */
[----:B------:R-:W-:Y:S02]  /*01e0*/  IMAD.U32 R19, RZ, RZ, UR11 ;  /* 0x0000000bff137e24 */ /* 0x000fe4000f8e00ff */
[----:B------:R-:W-:-:S07]  /*01f0*/  IMAD.U32 R17, RZ, RZ, UR4 ;  /* 0x00000004ff117e24 */ /* 0x000fce000f8e00ff */
.L_x_21:
[----:B------:R-:W-:Y:S01]  /*0200*/  ISETP.NE.AND P0, PT, R16, RZ, PT ;  /* 0x000000ff1000720c */ /* 0x000fe20003f05270 */
[----:B------:R-:W-:Y:S01]  /*0210*/  BSSY.RECONVERGENT B2, `(.L_x_3) ;  /* 0x0000088000027945 */ /* 0x000fe20003800200 */
[----:B------:R-:W-:-:S04]  /*0220*/  IADD3 R17, PT, PT, R17, 0x1, RZ ;  /* 0x0000000111117810 */ /* 0x000fc80007ffe0ff */
[----:B------:R-:W-:-:S07]  /*0230*/  ISETP.NE.AND P2, PT, R17, RZ, PT ;  /* 0x000000ff1100720c */ /* 0x000fce0003f45270 */
[----:B0-----:R-:W-:Y:S06]  /*0240*/  @!P0 BRA `(.L_x_4) ;  /* 0x0000000800108947 */ /* 0x001fec0003800000 */
[----:B------:R-:W2:Y:S04]  /*0250*/  LDG.E R12, desc[UR6][R22.64] ;  /* 0x00000006160c7981 */ /* 0x000ea8000c1e1900 */
[----:B------:R-:W2:Y:S04]  /*0260*/  LDG.E R11, desc[UR6][R24.64] ;  /* 0x00000006180b7981 */ /* 0x000ea8000c1e1900 */
[----:B------:R0:W5:Y:S01]  /*0270*/  LDG.E R42, desc[UR6][R22.64+0xfa0] ;  /* 0x000fa006162a7981 */ /* 0x000162000c1e1900 */
[----:B------:R-:W-:Y:S01]  /*0280*/  BSSY.RECONVERGENT B0, `(.L_x_5) ;  /* 0x0000008000007945 */ /* 0x000fe20003800200 */
[----:B------:R-:W-:Y:S01]  /*0290*/  MOV R8, 0x300 ;  /* 0x0000030000087802 */ /* 0x000fe20000000f00 */
[----:B--2---:R-:W-:-:S04]  /*02a0*/  FADD R4, -R12, R11 ;  /* 0x0000000b0c047221 */ /* 0x004fc80000000100 */
[----:B------:R-:W1:Y:S02]  /*02b0*/  F2F.F64.F32 R10, R4 ;  /* 0x00000004000a7310 */ /* 0x000e640000201800 */
[----:B-1----:R-:W-:-:S10]  /*02c0*/  DADD R20, -RZ, |R10| ;  /* 0x00000000ff147229 */ /* 0x002fd4000000050a */
[----:B------:R-:W-:Y:S01]  /*02d0*/  IMAD.MOV.U32 R26, RZ, RZ, R20 ;  /* 0x000000ffff1a7224 */ /* 0x000fe200078e0014 */
[----:B0-----:R-:W-:-:S07]  /*02e0*/  MOV R43, R21 ;  /* 0x00000015002b7202 */ /* 0x001fce0000000f00 */
[----:B-----5:R-:W-:Y:S05]  /*02f0*/  CALL.REL.NOINC `($_Z15computeCohesionPfS_S_i$__internal_accurate_pow) ;  /* 0x0000002000287944 */ /* 0x020fea0003c00000 */
[----:B------:R-:W-:Y:S05]  /*0300*/  BSYNC.RECONVERGENT B0 ;  /* 0x0000000000007941 */ /* 0x000fea0003800200 */
.L_x_5:
[----:B------:R-:W-:Y:S01]  /*0310*/  DADD R20, R10, 2 ;  /* 0x400000000a147429 */ /* 0x000fe20000000000 */
[----:B------:R-:W-:Y:S01]  /*0320*/  FSETP.NEU.AND P0, PT, R4, RZ, PT ;  /* 0x000000ff0400720b */ /* 0x000fe20003f0d000 */
[----:B------:R-:W-:Y:S03]  /*0330*/  BSSY.RECONVERGENT B0, `(.L_x_6) ;  /* 0x000000e000007945 */ /* 0x000fe60003800200 */
[----:B------:R-:W-:Y:S02]  /*0340*/  FSEL R40, R26, RZ, P0 ;  /* 0x000000ff1a287208 */ /* 0x000fe40000000000 */
[----:B------:R-:W-:-:S03]  /*0350*/  FSEL R41, R30, RZ, P0 ;  /* 0x000000ff1e297208 */ /* 0x000fc60000000000 */
[----:B------:R-:W-:-:S04]  /*0360*/  LOP3.LUT R20, R21, 0x7ff00000, RZ, 0xc0, !PT ;  /* 0x7ff0000015147812 */ /* 0x000fc800078ec0ff */
[----:B------:R-:W-:-:S13]  /*0370*/  ISETP.NE.AND P1, PT, R20, 0x7ff00000, PT ;  /* 0x7ff000001400780c */ /* 0x000fda0003f25270 */
[----:B------:R-:W-:Y:S05]  /*0380*/  @P1 BRA `(.L_x_7) ;  /* 0x0000000000201947 */ /* 0x000fea0003800000 */
[----:B------:R-:W-:-:S13]  /*0390*/  FSETP.NAN.AND P0, PT, R4, R4, PT ;  /* 0x000000040400720b */ /* 0x000fda0003f08000 */
[----:B------:R-:W-:Y:S05]  /*03a0*/  @P0 BRA `(.L_x_8) ;  /* 0x0000000000140947 */ /* 0x000fea0003800000 */
[----:B------:R-:W-:-:S14]  /*03b0*/  DSETP.NEU.AND P0, PT, |R10|, +INF , PT ;  /* 0x7ff000000a00742a */ /* 0x000fdc0003f0d200 */
[----:B------:R-:W-:Y:S05]  /*03c0*/  @P0 BRA `(.L_x_7) ;  /* 0x0000000000100947 */ /* 0x000fea0003800000 */
[----:B------:R-:W-:Y:S01]  /*03d0*/  IMAD.MOV.U32 R40, RZ, RZ, 0x0 ;  /* 0x00000000ff287424 */ /* 0x000fe200078e00ff */
[----:B------:R-:W-:Y:S01]  /*03e0*/  MOV R41, 0x7ff00000 ;  /* 0x7ff0000000297802 */ /* 0x000fe20000000f00 */
[----:B------:R-:W-:Y:S06]  /*03f0*/  BRA `(.L_x_7) ;  /* 0x0000000000047947 */ /* 0x000fec0003800000 */
.L_x_8:
[----:B------:R-:W-:-:S11]  /*0400*/  DADD R40, R10, 2 ;  /* 0x400000000a287429 */ /* 0x000fd60000000000 */
.L_x_7:
[----:B------:R-:W-:Y:S05]  /*0410*/  BSYNC.RECONVERGENT B0 ;  /* 0x0000000000007941 */ /* 0x000fea0003800200 */
.L_x_6:
[----:B------:R-:W2:Y:S01]  /*0420*/  LDG.E R11, desc[UR6][R24.64+0xfa0] ;  /* 0x000fa006180b7981 */ /* 0x000ea2000c1e1900 */
[----:B------:R-:W-:Y:S01]  /*0430*/  BSSY.RECONVERGENT B0, `(.L_x_9) ;  /* 0x0000008000007945 */ /* 0x000fe20003800200 */
[----:B------:R-:W-:Y:S01]  /*0440*/  MOV R8, 0x4b0 ;  /* 0x000004b000087802 */ /* 0x000fe20000000f00 */
[----:B--2---:R-:W-:-:S04]  /*0450*/  FADD R2, -R42, R11 ;  /* 0x0000000b2a027221 */ /* 0x004fc80000000100 */
[----:B------:R-:W0:Y:S02]  /*0460*/  F2F.F64.F32 R10, R2 ;  /* 0x00000002000a7310 */ /* 0x000e240000201800 */
[----:B0-----:R-:W-:-:S10]  /*0470*/  DADD R20, -RZ, |R10| ;  /* 0x00000000ff147229 */ /* 0x001fd4000000050a */
[----:B------:R-:W-:Y:S01]  /*0480*/  IMAD.MOV.U32 R26, RZ, RZ, R20 ;  /* 0x000000ffff1a7224 */ /* 0x000fe200078e0014 */
[----:B------:R-:W-:-:S07]  /*0490*/  MOV R43, R21 ;  /* 0x00000015002b7202 */ /* 0x000fce0000000f00 */
[----:B------:R-:W-:Y:S05]  /*04a0*/  CALL.REL.NOINC `($_Z15computeCohesionPfS_S_i$__internal_accurate_pow) ;  /* 0x0000001c00bc7944 */ /* 0x000fea0003c00000 */
[----:B------:R-:W-:Y:S05]  /*04b0*/  BSYNC.RECONVERGENT B0 ;  /* 0x0000000000007941 */ /* 0x000fea0003800200 */
.L_x_9:
[----:B------:R-:W-:Y:S01]  /*04c0*/  DADD R20, R10, 2 ;  /* 0x400000000a147429 */ /* 0x000fe20000000000 */
[----:B------:R-:W-:Y:S01]  /*04d0*/  FSETP.NEU.AND P0, PT, R2, RZ, PT ;  /* 0x000000ff0200720b */ /* 0x000fe20003f0d000 */
[----:B------:R-:W-:Y:S08]  /*04e0*/  BSSY.RECONVERGENT B0, `(.L_x_10) ;  /* 0x000000e000007945 */ /* 0x000ff00003800200 */
[----:B------:R-:W-:-:S02]  /*04f0*/  LOP3.LUT R20, R21, 0x7ff00000, RZ, 0xc0, !PT ;  /* 0x7ff0000015147812 */ /* 0x000fc400078ec0ff */
[----:B------:R-:W-:Y:S02]  /*0500*/  FSEL R21, R30, RZ, P0 ;  /* 0x000000ff1e157208 */ /* 0x000fe40000000000 */
[----:B------:R-:W-:Y:S02]  /*0510*/  ISETP.NE.AND P1, PT, R20, 0x7ff00000, PT ;  /* 0x7ff000001400780c */ /* 0x000fe40003f25270 */
[----:B------:R-:W-:-:S11]  /*0520*/  FSEL R20, R26, RZ, P0 ;  /* 0x000000ff1a147208 */ /* 0x000fd60000000000 */
        /* <DEDUP_REMOVED lines=8> */
.L_x_12:
[----:B------:R-:W-:-:S11]  /*05b0*/  DADD R20, R10, 2 ;  /* 0x400000000a147429 */ /* 0x000fd60000000000 */
.L_x_11:
[----:B------:R-:W-:Y:S05]  /*05c0*/  BSYNC.RECONVERGENT B0 ;  /* 0x0000000000007941 */ /* 0x000fea0003800200 */
.L_x_10:
[----:B------:R-:W-:Y:S01]  /*05d0*/  FSETP.NEU.AND P0, PT, R2, 1, PT ;  /* 0x3f8000000200780b */ /* 0x000fe20003f0d000 */
[----:B------:R-:W-:Y:S01]  /*05e0*/  BSSY.RECONVERGENT B0, `(.L_x_13) ;  /* 0x0000019000007945 */ /* 0x000fe20003800200 */
[----:B------:R-:W-:Y:S02]  /*05f0*/  FSETP.NEU.AND P1, PT, R4, 1, PT ;  /* 0x3f8000000400780b */ /* 0x000fe40003f2d000 */
[----:B------:R-:W-:Y:S02]  /*0600*/  FSEL R10, R20, RZ, P0 ;  /* 0x000000ff140a7208 */ /* 0x000fe40000000000 */
[----:B------:R-:W-:Y:S02]  /*0610*/  FSEL R11, R21, 1.875, P0 ;  /* 0x3ff00000150b7808 */ /* 0x000fe40000000000 */
[----:B------:R-:W-:Y:S02]  /*0620*/  FSEL R28, R40, RZ, P1 ;  /* 0x000000ff281c7208 */ /* 0x000fe40000800000 */
[----:B------:R-:W-:-:S06]  /*0630*/  FSEL R29, R41, 1.875, P1 ;  /* 0x3ff00000291d7808 */ /* 0x000fcc0000800000 */
[----:B------:R-:W-:Y:S01]  /*0640*/  DADD R28, R28, R10 ;  /* 0x000000001c1c7229 */ /* 0x000fe2000000000a */
[----:B------:R-:W-:Y:S01]  /*0650*/  MOV R10, 0x0 ;  /* 0x00000000000a7802 */ /* 0x000fe20000000f00 */
[----:B------:R-:W-:-:S04]  /*0660*/  IMAD.MOV.U32 R11, RZ, RZ, 0x3fd80000 ;  /* 0x3fd80000ff0b7424 */ /* 0x000fc800078e00ff */
[----:B------:R-:W0:Y:S04]  /*0670*/  MUFU.RSQ64H R35, R29 ;  /* 0x0000001d00237308 */ /* 0x000e280000001c00 */
[----:B------:R-:W-:-:S05]  /*0680*/  VIADD R34, R29, 0xfcb00000 ;  /* 0xfcb000001d227836 */ /* 0x000fca0000000000 */
[----:B------:R-:W-:Y:S01]  /*0690*/  ISETP.GE.U32.AND P0, PT, R34, 0x7ca00000, PT ;  /* 0x7ca000002200780c */ /* 0x000fe20003f06070 */
[----:B0-----:R-:W-:-:S08]  /*06a0*/  DMUL R20, R34, R34 ;  /* 0x0000002222147228 */ /* 0x001fd00000000000 */
[----:B------:R-:W-:-:S08]  /*06b0*/  DFMA R20, R28, -R20, 1 ;  /* 0x3ff000001c14742b */ /* 0x000fd00000000814 */
[----:B------:R-:W-:Y:S02]  /*06c0*/  DFMA R10, R20, R10, 0.5 ;  /* 0x3fe00000140a742b */ /* 0x000fe4000000000a */
[----:B------:R-:W-:-:S08]  /*06d0*/  DMUL R20, R34, R20 ;  /* 0x0000001422147228 */ /* 0x000fd00000000000 */
[----:B------:R-:W-:-:S08]  /*06e0*/  DFMA R10, R10, R20, R34 ;  /* 0x000000140a0a722b */ /* 0x000fd00000000022 */
[----:B------:R-:W-:Y:S02]  /*06f0*/  DMUL R26, R28, R10 ;  /* 0x0000000a1c1a7228 */ /* 0x000fe40000000000 */
[----:B------:R-:W-:Y:S01]  /*0700*/  IADD3 R31, PT, PT, R11, -0x100000, RZ ;  /* 0xfff000000b1f7810 */ /* 0x000fe20007ffe0ff */
[----:B------:R-:W-:-:S05]  /*0710*/  IMAD.MOV.U32 R30, RZ, RZ, R10 ;  /* 0x000000ffff1e7224 */ /* 0x000fca00078e000a */
[----:B------:R-:W-:-:S08]  /*0720*/  DFMA R20, R26, -R26, R28 ;  /* 0x8000001a1a14722b */ /* 0x000fd0000000001c */
[----:B------:R-:W-:Y:S01]  /*0730*/  DFMA R32, R20, R30, R26 ;  /* 0x0000001e1420722b */ /* 0x000fe2000000001a */
[----:B------:R-:W-:Y:S10]  /*0740*/  @!P0 BRA `(.L_x_14) ;  /* 0x0000000000088947 */ /* 0x000ff40003800000 */
[----:B------:R-:W-:-:S07]  /*0750*/  MOV R8, 0x770 ;  /* 0x0000077000087802 */ /* 0x000fce0000000f00 */
[----:B------:R-:W-:Y:S05]  /*0760*/  CALL.REL.NOINC `($__internal_0_$__cuda_sm20_dsqrt_rn_f64_mediumpath_v1) ;  /* 0x0000001000c47944 */ /* 0x000fea0003c00000 */
.L_x_14:
[----:B------:R-:W-:Y:S05]  /*0770*/  BSYNC.RECONVERGENT B0 ;  /* 0x0000000000007941 */ /* 0x000fea0003800200 */
.L_x_13:
[----:B------:R-:W0:Y:S01]  /*0780*/  F2F.F32.F64 R32, R32 ;  /* 0x0000002000207310 */ /* 0x000e220000301000 */
[----:B------:R-:W-:Y:S01]  /*0790*/  BSSY.RECONVERGENT B0, `(.L_x_15) ;  /* 0x000000a000007945 */ /* 0x000fe20003800200 */
[----:B0-----:R-:W-:-:S06]  /*07a0*/  FSETP.GEU.AND P0, PT, R32, 2, PT ;  /* 0x400000002000780b */ /* 0x001fcc0003f0e000 */
[----:B------:R0:W1:Y:S07]  /*07b0*/  F2F.F64.F32 R10, R32 ;  /* 0x00000020000a7310 */ /* 0x00006e0000201800 */
[----:B------:R-:W-:Y:S05]  /*07c0*/  @P0 BRA `(.L_x_16) ;  /* 0x0000000000180947 */ /* 0x000fea0003800000 */
[----:B------:R-:W2:Y:S04]  /*07d0*/  LDG.E R8, desc[UR6][R18.64] ;  /* 0x0000000612087981 */ /* 0x000ea8000c1e1900 */
[----:B------:R-:W3:Y:S01]  /*07e0*/  LDG.E R20, desc[UR6][R18.64+0xfa0] ;  /* 0x000fa00612147981 */ /* 0x000ee2000c1e1900 */
[----:B------:R-:W-:Y:S01]  /*07f0*/  FADD R9, R9, R12 ;  /* 0x0000000c09097221 */ /* 0x000fe20000000000 */
[----:B------:R-:W-:Y:S01]  /*0800*/  FADD R7, R7, R42 ;  /* 0x0000002a07077221 */ /* 0x000fe20000000000 */
[----:B--2---:R-:W-:Y:S01]  /*0810*/  FADD R5, R5, R8 ;  /* 0x0000000805057221 */ /* 0x004fe20000000000 */
[----:B---3--:R-:W-:-:S07]  /*0820*/  FADD R3, R3, R20 ;  /* 0x0000001403037221 */ /* 0x008fce0000000000 */
.L_x_16:
[----:B------:R-:W-:Y:S05]  /*0830*/  BSYNC.RECONVERGENT B0 ;  /* 0x0000000000007941 */ /* 0x000fea0003800200 */
.L_x_15:
[----:B------:R-:W-:Y:S01]  /*0840*/  UMOV UR4, 0x9999999a ;  /* 0x9999999a00047882 */ /* 0x000fe20000000000 */
[----:B------:R-:W-:Y:S02]  /*0850*/  UMOV UR5, 0x3fa99999 ;  /* 0x3fa9999900057882 */ /* 0x000fe40000000000 */
[----:B-1----:R-:W-:-:S14]  /*0860*/  DSETP.GEU.AND P0, PT, R10, UR4, PT ;  /* 0x000000040a007e2a */ /* 0x002fdc000bf0e000 */
[----:B------:R-:W-:Y:S05]  /*0870*/  @P0 BRA `(.L_x_4) ;  /* 0x0000000000840947 */ /* 0x000fea0003800000 */
[----:B------:R-:W-:Y:S01]  /*0880*/  MOV R11, 0x3e4ccccd ;  /* 0x3e4ccccd000b7802 */ /* 0x000fe20000000f00 */
[----:B------:R-:W-:Y:S01]  /*0890*/  IMAD.MOV.U32 R8, RZ, RZ, 0x40a00000 ;  /* 0x40a00000ff087424 */ /* 0x000fe200078e00ff */
[----:B------:R-:W1:Y:S01]  /*08a0*/  FCHK P0, R4, 5 ;  /* 0x40a0000004007902 */ /* 0x000e620000000000 */
[----:B------:R-:W-:Y:S02]  /*08b0*/  BSSY.RECONVERGENT B3, `(.L_x_17) ;  /* 0x000000c000037945 */ /* 0x000fe40003800200 */
[----:B------:R-:W-:-:S04]  /*08c0*/  FFMA R8, R11, -R8, 1 ;  /* 0x3f8000000b087423 */ /* 0x000fc80000000808 */
[----:B------:R-:W-:-:S04]  /*08d0*/  FFMA R11, R8, R11, 0.20000000298023223877 ;  /* 0x3e4ccccd080b7423 */ /* 0x000fc8000000000b */
[----:B------:R-:W-:-:S04]  /*08e0*/  FFMA R8, R4, R11, RZ ;  /* 0x0000000b04087223 */ /* 0x000fc800000000ff */
[----:B------:R-:W-:-:S04]  /*08f0*/  FFMA R10, R8, -5, R4 ;  /* 0xc0a00000080a7823 */ /* 0x000fc80000000004 */
[----:B------:R-:W-:Y:S01]  /*0900*/  FFMA R11, R11, R10, R8 ;  /* 0x0000000a0b0b7223 */ /* 0x000fe20000000008 */
[----:B-1----:R-:W-:Y:S06]  /*0910*/  @!P0 BRA `(.L_x_18) ;  /* 0x0000000000148947 */ /* 0x002fec0003800000 */
[----:B------:R-:W-:Y:S01]  /*0920*/  MOV R11, R4 ;  /* 0x00000004000b7202 */ /* 0x000fe20000000f00 */
[----:B------:R-:W-:Y:S01]  /*0930*/  IMAD.MOV.U32 R4, RZ, RZ, 0x40a00000 ;  /* 0x40a00000ff047424 */ /* 0x000fe200078e00ff */
[----:B------:R-:W-:-:S07]  /*0940*/  MOV R8, 0x960 ;  /* 0x0000096000087802 */ /* 0x000fce0000000f00 */
[----:B0-----:R-:W-:Y:S05]  /*0950*/  CALL.REL.NOINC `($__internal_1_$__cuda_sm3x_div_rn_noftz_f32_slowpath) ;  /* 0x0000001000f47944 */ /* 0x001fea0003c00000 */
[----:B------:R-:W-:-:S07]  /*0960*/  MOV R11, R4 ;  /* 0x00000004000b7202 */ /* 0x000fce0000000f00 */
.L_x_18:
[----:B------:R-:W-:Y:S05]  /*0970*/  BSYNC.RECONVERGENT B3 ;  /* 0x0000000000037941 */ /* 0x000fea0003800200 */
.L_x_17:
[----:B------:R-:W-:Y:S02]  /*0980*/  HFMA2 R21, -RZ, RZ, 2.3125, 0 ;  /* 0x40a00000ff157431 */ /* 0x000fe400000001ff */
[----:B------:R-:W-:Y:S01]  /*0990*/  IMAD.MOV.U32 R4, RZ, RZ, 0x3e4ccccd ;  /* 0x3e4ccccdff047424 */ /* 0x000fe200078e00ff */
[----:B------:R-:W1:Y:S01]  /*09a0*/  FCHK P0, R2, 5 ;  /* 0x40a0000002007902 */ /* 0x000e620000000000 */
[----:B------:R-:W-:Y:S01]  /*09b0*/  BSSY.RECONVERGENT B3, `(.L_x_19) ;  /* 0x000000c000037945 */ /* 0x000fe20003800200 */
[----:B------:R-:W-:Y:S01]  /*09c0*/  FADD R14, R14, -R11 ;  /* 0x8000000b0e0e7221 */ /* 0x000fe20000000000 */
[----:B------:R-:W-:-:S04]  /*09d0*/  FFMA R21, R4, -R21, 1 ;  /* 0x3f80000004157423 */ /* 0x000fc80000000815 */
[----:B------:R-:W-:-:S04]  /*09e0*/  FFMA R8, R21, R4, 0.20000000298023223877 ;  /* 0x3e4ccccd15087423 */ /* 0x000fc80000000004 */
[----:B------:R-:W-:-:S04]  /*09f0*/  FFMA R21, R2, R8, RZ ;  /* 0x0000000802157223 */ /* 0x000fc800000000ff */
[----:B------:R-:W-:-:S04]  /*0a00*/  FFMA R4, R21, -5, R2 ;  /* 0xc0a0000015047823 */ /* 0x000fc80000000002 */
[----:B------:R-:W-:Y:S01]  /*0a10*/  FFMA R4, R8, R4, R21 ;  /* 0x0000000408047223 */ /* 0x000fe20000000015 */
[----:B-1----:R-:W-:Y:S06]  /*0a20*/  @!P0 BRA `(.L_x_20) ;  /* 0x0000000000108947 */ /* 0x002fec0003800000 */
[----:B------:R-:W-:Y:S01]  /*0a30*/  IMAD.MOV.U32 R11, RZ, RZ, R2 ;  /* 0x000000ffff0b7224 */ /* 0x000fe200078e0002 */
[----:B------:R-:W-:Y:S02]  /*0a40*/  MOV R4, 0x40a00000 ;  /* 0x40a0000000047802 */ /* 0x000fe40000000f00 */
[----:B------:R-:W-:-:S07]  /*0a50*/  MOV R8, 0xa70 ;  /* 0x00000a7000087802 */ /* 0x000fce0000000f00 */
[----:B0-----:R-:W-:Y:S05]  /*0a60*/  CALL.REL.NOINC `($__internal_1_$__cuda_sm3x_div_rn_noftz_f32_slowpath) ;  /* 0x0000001000b07944 */ /* 0x001fea0003c00000 */
.L_x_20:
[----:B------:R-:W-:Y:S05]  /*0a70*/  BSYNC.RECONVERGENT B3 ;  /* 0x0000000000037941 */ /* 0x000fea0003800200 */
.L_x_19:
[----:B------:R-:W-:-:S07]  /*0a80*/  FADD R15, R15, -R4 ;  /* 0x800000040f0f7221 */ /* 0x000fce0000000000 */
.L_x_4:
[----:B------:R-:W-:Y:S05]  /*0a90*/  BSYNC.RECONVERGENT B2 ;  /* 0x0000000000027941 */ /* 0x000fea0003800200 */
.L_x_3:
[----:B------:R-:W-:Y:S01]  /*0aa0*/  IADD3 R22, P1, PT, R22, 0x4, RZ ;  /* 0x0000000416167810 */ /* 0x000fe20007f3e0ff */
[----:B------:R-:W-:Y:S01]  /*0ab0*/  VIADD R16, R16, 0x1 ;  /* 0x0000000110107836 */ /* 0x000fe20000000000 */
[----:B------:R-:W-:-:S03]  /*0ac0*/  IADD3 R18, P0, PT, R18, 0x4, RZ ;  /* 0x0000000412127810 */ /* 0x000fc60007f1e0ff */
[----:B------:R-:W-:Y:S01]  /*0ad0*/  IMAD.X R23, RZ, RZ, R23, P1 ;  /* 0x000000ffff177224 */ /* 0x000fe200008e0617 */
[----:B------:R-:W-:Y:S01]  /*0ae0*/  IADD3.X R19, PT, PT, RZ, R19, RZ, P0, !PT ;  /* 0x00000013ff137210 */ /* 0x000fe200007fe4ff */
[----:B------:R-:W-:Y:S08]  /*0af0*/  @P2 BRA `(.L_x_21) ;  /* 0xfffffff400c02947 */ /* 0x000ff0000383ffff */
[----:B------:R-:W1:Y:S01]  /*0b00*/  MUFU.RCP R11, R0 ;  /* 0x00000000000b7308 */ /* 0x000e620000001000 */
[----:B------:R-:W-:Y:S07]  /*0b10*/  BSSY.RECONVERGENT B2, `(.L_x_22) ;  /* 0x000000d000027945 */ /* 0x000fee0003800200 */
[----:B------:R-:W2:Y:S01]  /*0b20*/  FCHK P0, R9, R0 ;  /* 0x0000000009007302 */ /* 0x000ea20000000000 */
[----:B-1----:R-:W-:-:S04]  /*0b30*/  FFMA R2, -R0, R11, 1 ;  /* 0x3f80000000027423 */ /* 0x002fc8000000010b */
[----:B------:R-:W-:-:S04]  /*0b40*/  FFMA R2, R11, R2, R11 ;  /* 0x000000020b027223 */ /* 0x000fc8000000000b */
[----:B------:R-:W-:-:S04]  /*0b50*/  FFMA R11, R9, R2, RZ ;  /* 0x00000002090b7223 */ /* 0x000fc800000000ff */
[----:B------:R-:W-:-:S04]  /*0b60*/  FFMA R4, -R0, R11, R9 ;  /* 0x0000000b00047223 */ /* 0x000fc80000000109 */
[----:B------:R-:W-:Y:S01]  /*0b70*/  FFMA R2, R2, R4, R11 ;  /* 0x0000000402027223 */ /* 0x000fe2000000000b */
[----:B--2---:R-:W-:Y:S06]  /*0b80*/  @!P0 BRA `(.L_x_23) ;  /* 0x0000000000148947 */ /* 0x004fec0003800000 */
[----:B------:R-:W-:Y:S01]  /*0b90*/  MOV R11, R9 ;  /* 0x00000009000b7202 */ /* 0x000fe20000000f00 */
[----:B------:R-:W-:Y:S01]  /*0ba0*/  IMAD.MOV.U32 R4, RZ, RZ, R0 ;  /* 0x000000ffff047224 */ /* 0x000fe200078e0000 */
[----:B------:R-:W-:-:S07]  /*0bb0*/  MOV R8, 0xbd0 ;  /* 0x00000bd000087802 */ /* 0x000fce0000000f00 */
[----:B0-----:R-:W-:Y:S05]  /*0bc0*/  CALL.REL.NOINC `($__internal_1_$__cuda_sm3x_div_rn_noftz_f32_slowpath) ;  /* 0x0000001000587944 */ /* 0x001fea0003c00000 */
[----:B------:R-:W-:-:S07]  /*0bd0*/  MOV R2, R4 ;  /* 0x0000000400027202 */ /* 0x000fce0000000f00 */
.L_x_23:
[----:B------:R-:W-:Y:S05]  /*0be0*/  BSYNC.RECONVERGENT B2 ;  /* 0x0000000000027941 */ /* 0x000fea0003800200 */
.L_x_22:
        /* <DEDUP_REMOVED lines=9> */
[----:B------:R-:W-:Y:S01]  /*0c80*/  IMAD.MOV.U32 R11, RZ, RZ, R7 ;  /* 0x000000ffff0b7224 */ /* 0x000fe200078e0007 */
[----:B------:R-:W-:Y:S02]  /*0c90*/  MOV R4, R0 ;  /* 0x0000000000047202 */ /* 0x000fe40000000f00 */
[----:B------:R-:W-:-:S07]  /*0ca0*/  MOV R8, 0xcc0 ;  /* 0x00000cc000087802 */ /* 0x000fce0000000f00 */
[----:B0-----:R-:W-:Y:S05]  /*0cb0*/  CALL.REL.NOINC `($__internal_1_$__cuda_sm3x_div_rn_noftz_f32_slowpath) ;  /* 0x00000010001c7944 */ /* 0x001fea0003c00000 */
[----:B------:R-:W-:-:S07]  /*0cc0*/  IMAD.MOV.U32 R9, RZ, RZ, R4 ;  /* 0x000000ffff097224 */ /* 0x000fce00078e0004 */
.L_x_25:
[----:B------:R-:W-:Y:S05]  /*0cd0*/  BSYNC.RECONVERGENT B2 ;  /* 0x0000000000027941 */ /* 0x000fea0003800200 */
.L_x_24:
[----:B------:R-:W2:Y:S01]  /*0ce0*/  LDG.E R11, desc[UR6][R24.64] ;  /* 0x00000006180b7981 */ /* 0x000ea2000c1e1900 */
[----:B------:R-:W-:Y:S02]  /*0cf0*/  HFMA2 R7, -RZ, RZ, 1.1591796875, -112.625 ;  /* 0x3ca3d70aff077431 */ /* 0x000fe400000001ff */
[----:B------:R-:W-:Y:S01]  /*0d00*/  IMAD.MOV.U32 R4, RZ, RZ, 0x42480000 ;  /* 0x42480000ff047424 */ /* 0x000fe200078e00ff */
[----:B------:R-:W-:Y:S03]  /*0d10*/  BSSY.RECONVERGENT B2, `(.L_x_26) ;  /* 0x000000d000027945 */ /* 0x000fe60003800200 */
[----:B------:R-:W-:-:S04]  /*0d20*/  FFMA R4, R7, -R4, 1 ;  /* 0x3f80000007047423 */ /* 0x000fc80000000804 */
[----:B------:R-:W-:Y:S01]  /*0d30*/  FFMA R4, R4, R7, 0.019999999552965164185 ;  /* 0x3ca3d70a04047423 */ /* 0x000fe20000000007 */
[----:B--2---:R-:W-:-:S04]  /*0d40*/  FADD R11, -R11, R2 ;  /* 0x000000020b0b7221 */ /* 0x004fc80000000100 */
[----:B------:R-:W1:Y:S01]  /*0d50*/  FCHK P0, R11, 50 ;  /* 0x424800000b007902 */ /* 0x000e620000000000 */
[----:B------:R-:W-:-:S04]  /*0d60*/  FFMA R7, R11, R4, RZ ;  /* 0x000000040b077223 */ /* 0x000fc800000000ff */
[----:B------:R-:W-:-:S04]  /*0d70*/  FFMA R2, R7, -50, R11 ;  /* 0xc248000007027823 */ /* 0x000fc8000000000b */
[----:B------:R-:W-:Y:S01]  /*0d80*/  FFMA R7, R4, R2, R7 ;  /* 0x0000000204077223 */ /* 0x000fe20000000007 */
[----:B-1----:R-:W-:Y:S06]  /*0d90*/  @!P0 BRA `(.L_x_27) ;  /* 0x0000000000108947 */ /* 0x002fec0003800000 */
[----:B------:R-:W-:Y:S02]  /*0da0*/  MOV R4, 0x42480000 ;  /* 0x4248000000047802 */ /* 0x000fe40000000f00 */
[----:B------:R-:W-:-:S07]  /*0db0*/  MOV R8, 0xdd0 ;  /* 0x00000dd000087802 */ /* 0x000fce0000000f00 */
[----:B0-----:R-:W-:Y:S05]  /*0dc0*/  CALL.REL.NOINC `($__internal_1_$__cuda_sm3x_div_rn_noftz_f32_slowpath) ;  /* 0x0000000c00d87944 */ /* 0x001fea0003c00000 */
[----:B------:R-:W-:-:S07]  /*0dd0*/  IMAD.MOV.U32 R7, RZ, RZ, R4 ;  /* 0x000000ffff077224 */ /* 0x000fce00078e0004 */
.L_x_27:
[----:B------:R-:W-:Y:S05]  /*0de0*/  BSYNC.RECONVERGENT B2 ;  /* 0x0000000000027941 */ /* 0x000fea0003800200 */
.L_x_26:
[----:B------:R-:W2:Y:S01]  /*0df0*/  LDG.E R24, desc[UR6][R24.64+0xfa0] ;  /* 0x000fa00618187981 */ /* 0x000ea2000c1e1900 */
[----:B------:R-:W-:Y:S01]  /*0e00*/  MOV R2, 0x3ca3d70a ;  /* 0x3ca3d70a00027802 */ /* 0x000fe20000000f00 */
[----:B------:R-:W-:Y:S01]  /*0e10*/  IMAD.MOV.U32 R11, RZ, RZ, 0x42480000 ;  /* 0x42480000ff0b7424 */ /* 0x000fe200078e00ff */
[----:B------:R-:W-:Y:S03]  /*0e20*/  BSSY.RECONVERGENT B2, `(.L_x_28) ;  /* 0x000000e000027945 */ /* 0x000fe60003800200 */
[----:B------:R-:W-:Y:S01]  /*0e30*/  FFMA R11, R2, -R11, 1 ;  /* 0x3f800000020b7423 */ /* 0x000fe2000000080b */
[----:B--2---:R-:W-:-:S03]  /*0e40*/  FADD R17, -R24, R9 ;  /* 0x0000000918117221 */ /* 0x004fc60000000100 */
[----:B------:R-:W-:Y:S01]  /*0e50*/  FFMA R9, R11, R2, 0.019999999552965164185 ;  /* 0x3ca3d70a0b097423 */ /* 0x000fe20000000002 */
[----:B------:R-:W1:Y:S03]  /*0e60*/  FCHK P0, R17, 50 ;  /* 0x4248000011007902 */ /* 0x000e660000000000 */
        /* <DEDUP_REMOVED lines=9> */
.L_x_29:
[----:B------:R-:W-:Y:S05]  /*0f00*/  BSYNC.RECONVERGENT B2 ;  /* 0x0000000000027941 */ /* 0x000fea0003800200 */
.L_x_28:
        /* <DEDUP_REMOVED lines=14> */
.L_x_31:
[----:B------:R-:W-:Y:S05]  /*0ff0*/  BSYNC.RECONVERGENT B2 ;  /* 0x0000000000027941 */ /* 0x000fea0003800200 */
.L_x_30:
        /* <DEDUP_REMOVED lines=14> */
.L_x_33:
[----:B------:R-:W-:Y:S05]  /*10e0*/  BSYNC.RECONVERGENT B2 ;  /* 0x0000000000027941 */ /* 0x000fea0003800200 */
.L_x_32:
[----:B------:R-:W1:Y:S02]  /*10f0*/  LDC.64 R2, c[0x0][0x388] ;  /* 0x0000e200ff027b82 */ /* 0x000e640000000a00 */
[----:B-1----:R-:W-:-:S05]  /*1100*/  IMAD.WIDE R2, R13, 0x4, R2 ;  /* 0x000000040d027825 */ /* 0x002fca00078e0202 */
[----:B------:R-:W2:Y:S01]  /*1110*/  LDG.E R17, desc[UR6][R2.64] ;  /* 0x0000000602117981 */ /* 0x000ea2000c1e1900 */
[----:B------:R-:W-:Y:S02]  /*1120*/  HFMA2 R11, -RZ, RZ, 3.140625, 0 ;  /* 0x42480000ff0b7431 */ /* 0x000fe400000001ff */
        /* <DEDUP_REMOVED lines=14> */
[----:B------:R-:W-:-:S07]  /*1210*/  IMAD.MOV.U32 R16, RZ, RZ, R4 ;  /* 0x000000ffff107224 */ /* 0x000fce00078e0004 */
.L_x_35:
[----:B------:R-:W-:Y:S05]  /*1220*/  BSYNC.RECONVERGENT B2 ;  /* 0x0000000000027941 */ /* 0x000fea0003800200 */
.L_x_34:
        /* <DEDUP_REMOVED lines=12> */
[----:B------:R-:W-:Y:S01]  /*12f0*/  HFMA2 R4, -RZ, RZ, 3.140625, 0 ;  /* 0x42480000ff047431 */ /* 0x000fe200000001ff */
[----:B------:R-:W-:-:S07]  /*1300*/  MOV R8, 0x1320 ;  /* 0x0000132000087802 */ /* 0x000fce0000000f00 */
[----:B0-----:R-:W-:Y:S05]  /*1310*/  CALL.REL.NOINC `($__internal_1_$__cuda_sm3x_div_rn_noftz_f32_slowpath) ;  /* 0x0000000800847944 */ /* 0x001fea0003c00000 */
[----:B------:R-:W-:-:S07]  /*1320*/  IMAD.MOV.U32 R8, RZ, RZ, R4 ;  /* 0x000000ffff087224 */ /* 0x000fce00078e0004 */
.L_x_37:
[----:B------:R-:W-:Y:S05]  /*1330*/  BSYNC.RECONVERGENT B2 ;  /* 0x0000000000027941 */ /* 0x000fea0003800200 */
.L_x_36:
[----:B------:R-:W1:Y:S01]  /*1340*/  LDC.64 R4, c[0x0][0x390] ;  /* 0x0000e400ff047b82 */ /* 0x000e620000000a00 */
[----:B------:R-:W-:-:S04]  /*1350*/  FADD R7, R17, R7 ;  /* 0x0000000711077221 */ /* 0x000fc80000000000 */
[----:B------:R-:W-:-:S04]  /*1360*/  FADD R7, R14, R7 ;  /* 0x000000070e077221 */ /* 0x000fc80000000000 */
[----:B------:R-:W-:Y:S01]  /*1370*/  FADD R7, R7, R16 ;  /* 0x0000001007077221 */ /* 0x000fe20000000000 */
[----:B-1----:R-:W-:-:S05]  /*1380*/  IMAD.WIDE R4, R13, 0x4, R4 ;  /* 0x000000040d047825 */ /* 0x002fca00078e0204 */
[----:B------:R1:W-:Y:S04]  /*1390*/  STG.E desc[UR6][R4.64], R7 ;  /* 0x0000000704007986 */ /* 0x0003e8000c101906 */
[----:B------:R-:W2:Y:S01]  /*13a0*/  LDG.E R2, desc[UR6][R2.64+0xfa0] ;  /* 0x000fa00602027981 */ /* 0x000ea2000c1e1900 */
[----:B------:R-:W-:-:S04]  /*13b0*/  IADD3 R13, PT, PT, R6, R13, RZ ;  /* 0x0000000d060d7210 */ /* 0x000fc80007ffe0ff */
[----:B------:R-:W-:Y:S01]  /*13c0*/  ISETP.GE.AND P0, PT, R13, 0x3e8, PT ;  /* 0x000003e80d00780c */ /* 0x000fe20003f06270 */
[----:B--2---:R-:W-:-:S04]  /*13d0*/  FADD R10, R2, R9 ;  /* 0x00000009020a7221 */ /* 0x004fc80000000000 */
[----:B------:R-:W-:-:S04]  /*13e0*/  FADD R15, R15, R10 ;  /* 0x0000000a0f0f7221 */ /* 0x000fc80000000000 */
[----:B------:R-:W-:-:S05]  /*13f0*/  FADD R15, R15, R8 ;  /* 0x000000080f0f7221 */ /* 0x000fca0000000000 */
[----:B------:R1:W-:Y:S01]  /*1400*/  STG.E desc[UR6][R4.64+0xfa0], R15 ;  /* 0x000fa00f04007986 */ /* 0x0003e2000c101906 */
[----:B------:R-:W-:Y:S05]  /*1410*/  @!P0 BRA `(.L_x_38) ;  /* 0xffffffec00348947 */ /* 0x000fea000383ffff */
[----:B------:R-:W-:Y:S05]  /*1420*/  EXIT ;  /* 0x000000000000794d */ /* 0x000fea0003800000 */
.L_x_2:
[----:B------:R-:W0:Y:S01]  /*1430*/  MUFU.RCP R5, R0 ;  /* 0x0000000000057308 */ /* 0x000e220000001000 */
[----:B------:R-:W1:Y:S07]  /*1440*/  LDC.64 R18, c[0x0][0x380] ;  /* 0x0000e000ff127b82 */ /* 0x000e6e0000000a00 */
[----:B------:R-:W2:Y:S01]  /*1450*/  FCHK P0, RZ, R0 ;  /* 0x00000000ff007302 */ /* 0x000ea20000000000 */
[----:B------:R-:W3:Y:S08]  /*1460*/  LDC.64 R2, c[0x0][0x388] ;  /* 0x0000e200ff027b82 */ /* 0x000ef00000000a00 */
[----:B------:R-:W4:Y:S01]  /*1470*/  LDC.64 R14, c[0x0][0x390] ;  /* 0x0000e400ff0e7b82 */ /* 0x000f220000000a00 */
[----:B0-----:R-:W-:-:S04]  /*1480*/  FFMA R4, -R0, R5, 1 ;  /* 0x3f80000000047423 */ /* 0x001fc80000000105 */
[----:B------:R-:W-:-:S04]  /*1490*/  FFMA R8, R5, R4, R5 ;  /* 0x0000000405087223 */ /* 0x000fc80000000005 */
[----:B------:R-:W-:-:S04]  /*14a0*/  FFMA R5, RZ, R8, RZ ;  /* 0x00000008ff057223 */ /* 0x000fc800000000ff */
[----:B------:R-:W-:-:S04]  /*14b0*/  FFMA R4, -R0, R5, RZ ;  /* 0x0000000500047223 */ /* 0x000fc800000001ff */
[----:B------:R-:W-:Y:S01]  /*14c0*/  FFMA R5, R8, R4, R5 ;  /* 0x0000000408057223 */ /* 0x000fe20000000005 */
[----:B--2---:R-:W-:Y:S06]  /*14d0*/  @!P0 BRA `(.L_x_39) ;  /* 0x0000000000148947 */ /* 0x004fec0003800000 */
[----:B------:R-:W-:Y:S01]  /*14e0*/  IMAD.MOV.U32 R4, RZ, RZ, R0 ;  /* 0x000000ffff047224 */ /* 0x000fe200078e0000 */
[----:B------:R-:W-:Y:S02]  /*14f0*/  MOV R11, RZ ;  /* 0x000000ff000b7202 */ /* 0x000fe40000000f00 */
[----:B------:R-:W-:-:S07]  /*1500*/  MOV R8, 0x1520 ;  /* 0x0000152000087802 */ /* 0x000fce0000000f00 */
[----:B-1-34-:R-:W-:Y:S05]  /*1510*/  CALL.REL.NOINC `($__internal_1_$__cuda_sm3x_div_rn_noftz_f32_slowpath) ;  /* 0x0000000800047944 */ /* 0x01afea0003c00000 */
[----:B------:R-:W-:-:S07]  /*1520*/  IMAD.MOV.U32 R5, RZ, RZ, R4 ;  /* 0x000000ffff057224 */ /* 0x000fce00078e0004 */
.L_x_39:
[----:B-1----:R-:W-:-:S05]  /*1530*/  IMAD.WIDE R16, R13, 0x4, R18 ;  /* 0x000000040d107825 */ /* 0x002fca00078e0212 */
[----:B------:R-:W2:Y:S01]  /*1540*/  LDG.E R0, desc[UR6][R16.64] ;  /* 0x0000000610007981 */ /* 0x000ea2000c1e1900 */
[----:B------:R-:W-:Y:S02]  /*1550*/  HFMA2 R4, -RZ, RZ, 1.1591796875, -112.625 ;  /* 0x3ca3d70aff047431 */ /* 0x000fe400000001ff */
[----:B0-----:R-:W-:Y:S01]  /*1560*/  IMAD.MOV.U32 R7, RZ, RZ, 0x42480000 ;  /* 0x42480000ff077424 */ /* 0x001fe200078e00ff */
[----:B------:R-:W-:Y:S03]  /*1570*/  BSSY.RECONVERGENT B2, `(.L_x_40) ;  /* 0x000000d000027945 */ /* 0x000fe60003800200 */
[----:B------:R-:W-:Y:S01]  /*1580*/  FFMA R7, R4, -R7, 1 ;  /* 0x3f80000004077423 */ /* 0x000fe20000000807 */
[----:B--2---:R-:W-:-:S03]  /*1590*/  FADD R11, R5, -R0 ;  /* 0x80000000050b7221 */ /* 0x004fc60000000000 */
[----:B------:R-:W-:Y:S01]  /*15a0*/  FFMA R0, R7, R4, 0.019999999552965164185 ;  /* 0x3ca3d70a07007423 */ /* 0x000fe20000000004 */
[----:B------:R-:W0:Y:S03]  /*15b0*/  FCHK P0, R11, 50 ;  /* 0x424800000b007902 */ /* 0x000e260000000000 */
[----:B------:R-:W-:-:S04]  /*15c0*/  FFMA R7, R0, R11, RZ ;  /* 0x0000000b00077223 */ /* 0x000fc800000000ff */
[----:B------:R-:W-:-:S04]  /*15d0*/  FFMA R4, R7, -50, R11 ;  /* 0xc248000007047823 */ /* 0x000fc8000000000b */
[----:B------:R-:W-:Y:S01]  /*15e0*/  FFMA R0, R0, R4, R7 ;  /* 0x0000000400007223 */ /* 0x000fe20000000007 */
[----:B0-----:R-:W-:Y:S06]  /*15f0*/  @!P0 BRA `(.L_x_41) ;  /* 0x0000000000108947 */ /* 0x001fec0003800000 */
[----:B------:R-:W-:Y:S02]  /*1600*/  MOV R4, 0x42480000 ;  /* 0x4248000000047802 */ /* 0x000fe40000000f00 */
[----:B------:R-:W-:-:S07]  /*1610*/  MOV R8, 0x1630 ;  /* 0x0000163000087802 */ /* 0x000fce0000000f00 */
[----:B---34-:R-:W-:Y:S05]  /*1620*/  CALL.REL.NOINC `($__internal_1_$__cuda_sm3x_div_rn_noftz_f32_slowpath) ;  /* 0x0000000400c07944 */ /* 0x018fea0003c00000 */
[----:B------:R-:W-:-:S07]  /*1630*/  IMAD.MOV.U32 R0, RZ, RZ, R4 ;  /* 0x000000ffff007224 */ /* 0x000fce00078e0004 */
.L_x_41:
[----:B------:R-:W-:Y:S05]  /*1640*/  BSYNC.RECONVERGENT B2 ;  /* 0x0000000000027941 */ /* 0x000fea0003800200 */
.L_x_40:
[----:B------:R-:W2:Y:S01]  /*1650*/  LDG.E R16, desc[UR6][R16.64+0xfa0] ;  /* 0x000fa00610107981 */ /* 0x000ea2000c1e1900 */
[----:B------:R-:W-:Y:S01]  /*1660*/  MOV R7, 0x3ca3d70a ;  /* 0x3ca3d70a00077802 */ /* 0x000fe20000000f00 */
[----:B------:R-:W-:Y:S01]  /*1670*/  IMAD.MOV.U32 R4, RZ, RZ, 0x42480000 ;  /* 0x42480000ff047424 */ /* 0x000fe200078e00ff */
[----:B------:R-:W-:Y:S03]  /*1680*/  BSSY.RECONVERGENT B2, `(.L_x_42) ;  /* 0x000000d000027945 */ /* 0x000fe60003800200 */
[----:B------:R-:W-:-:S04]  /*1690*/  FFMA R4, R7, -R4, 1 ;  /* 0x3f80000007047423 */ /* 0x000fc80000000804 */
[----:B------:R-:W-:Y:S01]  /*16a0*/  FFMA R7, R4, R7, 0.019999999552965164185 ;  /* 0x3ca3d70a04077423 */ /* 0x000fe20000000007 */
[----:B--2---:R-:W-:-:S04]  /*16b0*/  FADD R11, R5, -R16 ;  /* 0x80000010050b7221 */ /* 0x004fc80000000000 */
[----:B------:R-:W0:Y:S01]  /*16c0*/  FCHK P0, R11, 50 ;  /* 0x424800000b007902 */ /* 0x000e220000000000 */
[----:B------:R-:W-:-:S04]  /*16d0*/  FFMA R4, R7, R11, RZ ;  /* 0x0000000b07047223 */ /* 0x000fc800000000ff */
[----:B------:R-:W-:-:S04]  /*16e0*/  FFMA R9, R4, -50, R11 ;  /* 0xc248000004097823 */ /* 0x000fc8000000000b */
[----:B------:R-:W-:Y:S01]  /*16f0*/  FFMA R7, R7, R9, R4 ;  /* 0x0000000907077223 */ /* 0x000fe20000000004 */
[----:B0-----:R-:W-:Y:S06]  /*1700*/  @!P0 BRA `(.L_x_43) ;  /* 0x0000000000108947 */ /* 0x001fec0003800000 */
[----:B------:R-:W-:Y:S01]  /*1710*/  HFMA2 R4, -RZ, RZ, 3.140625, 0 ;  /* 0x42480000ff047431 */ /* 0x000fe200000001ff */
[----:B------:R-:W-:-:S07]  /*1720*/  MOV R8, 0x1740 ;  /* 0x0000174000087802 */ /* 0x000fce0000000f00 */
[----:B---34-:R-:W-:Y:S05]  /*1730*/  CALL.REL.NOINC `($__internal_1_$__cuda_sm3x_div_rn_noftz_f32_slowpath) ;  /* 0x00000004007c7944 */ /* 0x018fea0003c00000 */
[----:B------:R-:W-:-:S07]  /*1740*/  IMAD.MOV.U32 R7, RZ, RZ, R4 ;  /* 0x000000ffff077224 */ /* 0x000fce00078e0004 */
.L_x_43:
[----:B------:R-:W-:Y:S05]  /*1750*/  BSYNC.RECONVERGENT B2 ;  /* 0x0000000000027941 */ /* 0x000fea0003800200 */
.L_x_42:
[----:B---3--:R-:W-:-:S05]  /*1760*/  IMAD.WIDE R22, R13, 0x4, R2 ;  /* 0x000000040d167825 */ /* 0x008fca00078e0202 */
        /* <DEDUP_REMOVED lines=12> */
[----:B------:R-:W-:Y:S01]  /*1830*/  MOV R11, R8 ;  /* 0x00000008000b7202 */ /* 0x000fe20000000f00 */
[----:B------:R-:W-:Y:S01]  /*1840*/  IMAD.MOV.U32 R4, RZ, RZ, 0x42480000 ;  /* 0x42480000ff047424 */ /* 0x000fe200078e00ff */
[----:B------:R-:W-:-:S07]  /*1850*/  MOV R8, 0x1870 ;  /* 0x0000187000087802 */ /* 0x000fce0000000f00 */
[----:B----4-:R-:W-:Y:S05]  /*1860*/  CALL.REL.NOINC `($__internal_1_$__cuda_sm3x_div_rn_noftz_f32_slowpath) ;  /* 0x0000000400307944 */ /* 0x010fea0003c00000 */
[----:B------:R-:W-:-:S07]  /*1870*/  MOV R16, R4 ;  /* 0x0000000400107202 */ /* 0x000fce0000000f00 */
.L_x_45:
[----:B------:R-:W-:Y:S05]  /*1880*/  BSYNC.RECONVERGENT B2 ;  /* 0x0000000000027941 */ /* 0x000fea0003800200 */
.L_x_44:
[----:B------:R-:W2:Y:S01]  /*1890*/  LDG.E R4, desc[UR6][R22.64+0xfa0] ;  /* 0x000fa00616047981 */ /* 0x000ea2000c1e1900 */
[----:B------:R-:W-:Y:S02]  /*18a0*/  HFMA2 R11, -RZ, RZ, 3.140625, 0 ;  /* 0x42480000ff0b7431 */ /* 0x000fe400000001ff */
[----:B------:R-:W-:Y:S01]  /*18b0*/  IMAD.MOV.U32 R8, RZ, RZ, 0x3ca3d70a ;  /* 0x3ca3d70aff087424 */ /* 0x000fe200078e00ff */
        /* <DEDUP_REMOVED lines=9> */
[----:B------:R-:W-:Y:S01]  /*1950*/  IMAD.MOV.U32 R11, RZ, RZ, R10 ;  /* 0x000000ffff0b7224 */ /* 0x000fe200078e000a */
[----:B------:R-:W-:Y:S02]  /*1960*/  MOV R4, 0x42480000 ;  /* 0x4248000000047802 */ /* 0x000fe40000000f00 */
[----:B------:R-:W-:-:S07]  /*1970*/  MOV R8, 0x1990 ;  /* 0x0000199000087802 */ /* 0x000fce0000000f00 */
[----:B----4-:R-:W-:Y:S05]  /*1980*/  CALL.REL.NOINC `($__internal_1_$__cuda_sm3x_div_rn_noftz_f32_slowpath) ;  /* 0x0000000000e87944 */ /* 0x010fea0003c00000 */
.L_x_47:
[----:B------:R-:W-:Y:S05]  /*1990*/  BSYNC.RECONVERGENT B2 ;  /* 0x0000000000027941 */ /* 0x000fea0003800200 */
.L_x_46:
[----:B------:R-:W-:Y:S01]  /*19a0*/  FADD R0, R9, R0 ;  /* 0x0000000009007221 */ /* 0x000fe20000000000 */
[----:B----4-:R-:W-:-:S04]  /*19b0*/  IMAD.WIDE R8, R13, 0x4, R14 ;  /* 0x000000040d087825 */ /* 0x010fc800078e020e */
[----:B------:R-:W-:-:S04]  /*19c0*/  FADD R11, RZ, R0 ;  /* 0x00000000ff0b7221 */ /* 0x000fc80000000000 */
[----:B------:R-:W-:-:S05]  /*19d0*/  FADD R11, R11, R16 ;  /* 0x000000100b0b7221 */ /* 0x000fca0000000000 */
[----:B------:R0:W-:Y:S04]  /*19e0*/  STG.E desc[UR6][R8.64], R11 ;  /* 0x0000000b08007986 */ /* 0x0001e8000c101906 */
[----:B------:R-:W2:Y:S01]  /*19f0*/  LDG.E R22, desc[UR6][R22.64+0xfa0] ;  /* 0x000fa00616167981 */ /* 0x000ea2000c1e1900 */
[----:B------:R-:W-:-:S05]  /*1a00*/  IMAD.IADD R13, R6, 0x1, R13 ;  /* 0x00000001060d7824 */ /* 0x000fca00078e020d */
[----:B------:R-:W-:Y:S01]  /*1a10*/  ISETP.GE.AND P0, PT, R13, 0x3e8, PT ;  /* 0x000003e80d00780c */ /* 0x000fe20003f06270 */
[----:B--2---:R-:W-:-:S04]  /*1a20*/  FADD R7, R22, R7 ;  /* 0x0000000716077221 */ /* 0x004fc80000000000 */
[----:B------:R-:W-:-:S04]  /*1a30*/  FADD R7, RZ, R7 ;  /* 0x00000007ff077221 */ /* 0x000fc80000000000 */
[----:B------:R-:W-:-:S05]  /*1a40*/  FADD R7, R7, R4 ;  /* 0x0000000407077221 */ /* 0x000fca0000000000 */
[----:B------:R0:W-:Y:S01]  /*1a50*/  STG.E desc[UR6][R8.64+0xfa0], R7 ;  /* 0x000fa00708007986 */ /* 0x0001e2000c101906 */
[----:B------:R-:W-:Y:S05]  /*1a60*/  @!P0 BRA `(.L_x_39) ;  /* 0xfffffff800b08947 */ /* 0x000fea000383ffff */
[----:B------:R-:W-:Y:S05]  /*1a70*/  EXIT ;  /* 0x000000000000794d */ /* 0x000fea0003800000 */
        .weak           $__internal_0_$__cuda_sm20_dsqrt_rn_f64_mediumpath_v1
        .type           $__internal_0_$__cuda_sm20_dsqrt_rn_f64_mediumpath_v1,@function
        .size           $__internal_0_$__cuda_sm20_dsqrt_rn_f64_mediumpath_v1,($__internal_1_$__cuda_sm3x_div_rn_noftz_f32_slowpath - $__internal_0_$__cuda_sm20_dsqrt_rn_f64_mediumpath_v1)
$__internal_0_$__cuda_sm20_dsqrt_rn_f64_mediumpath_v1:
[----:B------:R-:W-:Y:S01]  /*1a80*/  ISETP.GE.U32.AND P0, PT, R34, -0x3400000, PT ;  /* 0xfcc000002200780c */ /* 0x000fe20003f06070 */
[----:B------:R-:W-:Y:S01]  /*1a90*/  BSSY.RECONVERGENT B1, `(.L_x_48) ;  /* 0x0000024000017945 */ /* 0x000fe20003800200 */
[----:B------:R-:W-:-:S11]  /*1aa0*/  MOV R11, R31 ;  /* 0x0000001f000b7202 */ /* 0x000fd60000000f00 */
[----:B------:R-:W-:Y:S05]  /*1ab0*/  @!P0 BRA `(.L_x_49) ;  /* 0x0000000000208947 */ /* 0x000fea0003800000 */
[----:B------:R-:W-:-:S10]  /*1ac0*/  DFMA.RM R10, R20, R10, R26 ;  /* 0x0000000a140a722b */ /* 0x000fd4000000401a */
[----:B------:R-:W-:-:S05]  /*1ad0*/  IADD3 R20, P0, PT, R10, 0x1, RZ ;  /* 0x000000010a147810 */ /* 0x000fca0007f1e0ff */
[----:B------:R-:W-:-:S06]  /*1ae0*/  IMAD.X R21, RZ, RZ, R11, P0 ;  /* 0x000000ffff157224 */ /* 0x000fcc00000e060b */
[----:B------:R-:W-:-:S08]  /*1af0*/  DFMA.RP R28, -R10, R20, R28 ;  /* 0x000000140a1c722b */ /* 0x000fd0000000811c */
[----:B------:R-:W-:-:S06]  /*1b00*/  DSETP.GT.AND P0, PT, R28, RZ, PT ;  /* 0x000000ff1c00722a */ /* 0x000fcc0003f04000 */
[----:B------:R-:W-:Y:S02]  /*1b10*/  FSEL R10, R20, R10, P0 ;  /* 0x0000000a140a7208 */ /* 0x000fe40000000000 */
[----:B------:R-:W-:Y:S01]  /*1b20*/  FSEL R11, R21, R11, P0 ;  /* 0x0000000b150b7208 */ /* 0x000fe20000000000 */
[----:B------:R-:W-:Y:S06]  /*1b30*/  BRA `(.L_x_50) ;  /* 0x0000000000647947 */ /* 0x000fec0003800000 */
.L_x_49:
[----:B------:R-:W-:-:S14]  /*1b40*/  DSETP.NE.AND P0, PT, R28, RZ, PT ;  /* 0x000000ff1c00722a */ /* 0x000fdc0003f05000 */
[----:B------:R-:W-:Y:S05]  /*1b50*/  @!P0 BRA `(.L_x_51) ;  /* 0x0000000000588947 */ /* 0x000fea0003800000 */
[----:B------:R-:W-:-:S13]  /*1b60*/  ISETP.GE.AND P0, PT, R29, RZ, PT ;  /* 0x000000ff1d00720c */ /* 0x000fda0003f06270 */
[----:B------:R-:W-:Y:S01]  /*1b70*/  @!P0 MOV R10, 0x0 ;  /* 0x00000000000a8802 */ /* 0x000fe20000000f00 */
[----:B------:R-:W-:Y:S01]  /*1b80*/  @!P0 IMAD.MOV.U32 R11, RZ, RZ, -0x80000 ;  /* 0xfff80000ff0b8424 */ /* 0x000fe200078e00ff */
[----:B------:R-:W-:Y:S06]  /*1b90*/  @!P0 BRA `(.L_x_50) ;  /* 0x00000000004c8947 */ /* 0x000fec0003800000 */
[----:B------:R-:W-:-:S13]  /*1ba0*/  ISETP.GT.AND P0, PT, R29, 0x7fefffff, PT ;  /* 0x7fefffff1d00780c */ /* 0x000fda0003f04270 */
[----:B------:R-:W-:Y:S05]  /*1bb0*/  @P0 BRA `(.L_x_51) ;  /* 0x0000000000400947 */ /* 0x000fea0003800000 */
[----:B------:R-:W-:Y:S01]  /*1bc0*/  DMUL R28, R28, 8.11296384146066816958e+31 ;  /* 0x469000001c1c7828 */ /* 0x000fe20000000000 */
[----:B------:R-:W-:Y:S01]  /*1bd0*/  MOV R10, RZ ;  /* 0x000000ff000a7202 */ /* 0x000fe20000000f00 */
[----:B------:R-:W-:Y:S01]  /*1be0*/  IMAD.MOV.U32 R26, RZ, RZ, 0x0 ;  /* 0x00000000ff1a7424 */ /* 0x000fe200078e00ff */
[----:B------:R-:W-:-:S03]  /*1bf0*/  MOV R27, 0x3fd80000 ;  /* 0x3fd80000001b7802 */ /* 0x000fc60000000f00 */
[----:B------:R-:W0:Y:S02]  /*1c00*/  MUFU.RSQ64H R11, R29 ;  /* 0x0000001d000b7308 */ /* 0x000e240000001c00 */
[----:B0-----:R-:W-:-:S08]  /*1c10*/  DMUL R20, R10, R10 ;  /* 0x0000000a0a147228 */ /* 0x001fd00000000000 */
[----:B------:R-:W-:-:S08]  /*1c20*/  DFMA R20, R28, -R20, 1 ;  /* 0x3ff000001c14742b */ /* 0x000fd00000000814 */
[----:B------:R-:W-:Y:S02]  /*1c30*/  DFMA R26, R20, R26, 0.5 ;  /* 0x3fe00000141a742b */ /* 0x000fe4000000001a */
[----:B------:R-:W-:-:S08]  /*1c40*/  DMUL R20, R10, R20 ;  /* 0x000000140a147228 */ /* 0x000fd00000000000 */
[----:B------:R-:W-:-:S08]  /*1c50*/  DFMA R20, R26, R20, R10 ;  /* 0x000000141a14722b */ /* 0x000fd0000000000a */
[----:B------:R-:W-:Y:S02]  /*1c60*/  DMUL R10, R28, R20 ;  /* 0x000000141c0a7228 */ /* 0x000fe40000000000 */
[----:B------:R-:W-:-:S06]  /*1c70*/  VIADD R21, R21, 0xfff00000 ;  /* 0xfff0000015157836 */ /* 0x000fcc0000000000 */
[----:B------:R-:W-:-:S08]  /*1c80*/  DFMA R26, R10, -R10, R28 ;  /* 0x8000000a0a1a722b */ /* 0x000fd0000000001c */
[----:B------:R-:W-:-:S10]  /*1c90*/  DFMA R10, R20, R26, R10 ;  /* 0x0000001a140a722b */ /* 0x000fd4000000000a */
[----:B------:R-:W-:Y:S01]  /*1ca0*/  IADD3 R11, PT, PT, R11, -0x3500000, RZ ;  /* 0xfcb000000b0b7810 */ /* 0x000fe20007ffe0ff */
[----:B------:R-:W-:Y:S06]  /*1cb0*/  BRA `(.L_x_50) ;  /* 0x0000000000047947 */ /* 0x000fec0003800000 */
.L_x_51:
[----:B------:R-:W-:-:S11]  /*1cc0*/  DADD R10, R28, R28 ;  /* 0x000000001c0a7229 */ /* 0x000fd6000000001c */
.L_x_50:
[----:B------:R-:W-:Y:S05]  /*1cd0*/  BSYNC.RECONVERGENT B1 ;  /* 0x0000000000017941 */ /* 0x000fea0003800200 */
.L_x_48:
[----:B------:R-:W-:Y:S01]  /*1ce0*/  MOV R33, R11 ;  /* 0x0000000b00217202 */ /* 0x000fe20000000f00 */
[----:B------:R-:W-:Y:S02]  /*1cf0*/  HFMA2 R11, -RZ, RZ, 0, 0 ;  /* 0x00000000ff0b7431 */ /* 0x000fe400000001ff */
[----:B------:R-:W-:Y:S02]  /*1d00*/  IMAD.MOV.U32 R32, RZ, RZ, R10 ;  /* 0x000000ffff207224 */ /* 0x000fe400078e000a */
[----:B------:R-:W-:-:S04]  /*1d10*/  IMAD.MOV.U32 R10, RZ, RZ, R8 ;  /* 0x000000ffff0a7224 */ /* 0x000fc800078e0008 */
[----:B------:R-:W-:Y:S05]  /*1d20*/  RET.REL.NODEC R10 `(_Z15computeCohesionPfS_S_i) ;  /* 0xffffffe00ab47950 */ /* 0x000fea0003c3ffff */
        .weak           $__internal_1_$__cuda_sm3x_div_rn_noftz_f32_slowpath
        .type           $__internal_1_$__cuda_sm3x_div_rn_noftz_f32_slowpath,@function
        .size           $__internal_1_$__cuda_sm3x_div_rn_noftz_f32_slowpath,($_Z15computeCohesionPfS_S_i$__internal_accurate_pow - $__internal_1_$__cuda_sm3x_div_rn_noftz_f32_slowpath)
$__internal_1_$__cuda_sm3x_div_rn_noftz_f32_slowpath:
[----:B------:R-:W-:Y:S01]  /*1d30*/  SHF.R.U32.HI R10, RZ, 0x17, R4 ;  /* 0x00000017ff0a7819 */ /* 0x000fe20000011604 */
[----:B------:R-:W-:Y:S01]  /*1d40*/  BSSY.RECONVERGENT B0, `(.L_x_52) ;  /* 0x0000062000007945 */ /* 0x000fe20003800200 */
[----:B------:R-:W-:Y:S02]  /*1d50*/  SHF.R.U32.HI R20, RZ, 0x17, R11 ;  /* 0x00000017ff147819 */ /* 0x000fe4000001160b */
[----:B------:R-:W-:Y:S02]  /*1d60*/  LOP3.LUT R10, R10, 0xff, RZ, 0xc0, !PT ;  /* 0x000000ff0a0a7812 */ /* 0x000fe400078ec0ff */
[----:B------:R-:W-:-:S03]  /*1d70*/  LOP3.LUT R20, R20, 0xff, RZ, 0xc0, !PT ;  /* 0x000000ff14147812 */ /* 0x000fc600078ec0ff */
[----:B------:R-:W-:Y:S01]  /*1d80*/  VIADD R21, R10, 0xffffffff ;  /* 0xffffffff0a157836 */ /* 0x000fe20000000000 */
[----:B------:R-:W-:-:S04]  /*1d90*/  IADD3 R26, PT, PT, R20, -0x1, RZ ;  /* 0xffffffff141a7810 */ /* 0x000fc80007ffe0ff */
[----:B------:R-:W-:-:S04]  /*1da0*/  ISETP.GT.U32.AND P0, PT, R21, 0xfd, PT ;  /* 0x000000fd1500780c */ /* 0x000fc80003f04070 */
[----:B------:R-:W-:-:S13]  /*1db0*/  ISETP.GT.U32.OR P0, PT, R26, 0xfd, P0 ;  /* 0x000000fd1a00780c */ /* 0x000fda0000704470 */
[----:B------:R-:W-:Y:S01]  /*1dc0*/  @!P0 IMAD.MOV.U32 R12, RZ, RZ, RZ ;  /* 0x000000ffff0c8224 */ /* 0x000fe200078e00ff */
[----:B------:R-:W-:Y:S06]  /*1dd0*/  @!P0 BRA `(.L_x_53) ;  /* 0x00000000005c8947 */ /* 0x000fec0003800000 */
[----:B------:R-:W-:Y:S02]  /*1de0*/  FSETP.GTU.FTZ.AND P0, PT, |R11|, +INF , PT ;  /* 0x7f8000000b00780b */ /* 0x000fe40003f1c200 */
[----:B------:R-:W-:-:S04]  /*1df0*/  FSETP.GTU.FTZ.AND P1, PT, |R4|, +INF , PT ;  /* 0x7f8000000400780b */ /* 0x000fc80003f3c200 */
[----:B------:R-:W-:-:S13]  /*1e00*/  PLOP3.LUT P0, PT, P0, P1, PT, 0xf8, 0x8f ;  /* 0x00000000008f781c */ /* 0x000fda0000703f70 */
[----:B------:R-:W-:Y:S05]  /*1e10*/  @P0 BRA `(.L_x_54) ;  /* 0x00000004004c0947 */ /* 0x000fea0003800000 */
[----:B------:R-:W-:-:S13]  /*1e20*/  LOP3.LUT P0, RZ, R4, 0x7fffffff, R11, 0xc8, !PT ;  /* 0x7fffffff04ff7812 */ /* 0x000fda000780c80b */
[----:B------:R-:W-:Y:S05]  /*1e30*/  @!P0 BRA `(.L_x_55) ;  /* 0x00000004003c8947 */ /* 0x000fea0003800000 */
[C---:B------:R-:W-:Y:S02]  /*1e40*/  FSETP.NEU.FTZ.AND P3, PT, |R11|.reuse, +INF , PT ;  /* 0x7f8000000b00780b */ /* 0x040fe40003f7d200 */
[----:B------:R-:W-:Y:S02]  /*1e50*/  FSETP.NEU.FTZ.AND P1, PT, |R4|, +INF , PT ;  /* 0x7f8000000400780b */ /* 0x000fe40003f3d200 */
[----:B------:R-:W-:-:S11]  /*1e60*/  FSETP.NEU.FTZ.AND P0, PT, |R11|, +INF , PT ;  /* 0x7f8000000b00780b */ /* 0x000fd60003f1d200 */
[----:B------:R-:W-:Y:S05]  /*1e70*/  @!P1 BRA !P3, `(.L_x_55) ;  /* 0x00000004002c9947 */ /* 0x000fea0005800000 */
[----:B------:R-:W-:-:S04]  /*1e80*/  LOP3.LUT P3, RZ, R11, 0x7fffffff, RZ, 0xc0, !PT ;  /* 0x7fffffff0bff7812 */ /* 0x000fc8000786c0ff */
[----:B------:R-:W-:-:S13]  /*1e90*/  PLOP3.LUT P1, PT, P1, P3, PT, 0x2f, 0xf2 ;  /* 0x0000000000f2781c */ /* 0x000fda0000f26577 */
[----:B------:R-:W-:Y:S05]  /*1ea0*/  @P1 BRA `(.L_x_56) ;  /* 0x0000000400181947 */ /* 0x000fea0003800000 */
[----:B------:R-:W-:-:S04]  /*1eb0*/  LOP3.LUT P1, RZ, R4, 0x7fffffff, RZ, 0xc0, !PT ;  /* 0x7fffffff04ff7812 */ /* 0x000fc8000782c0ff */
[----:B------:R-:W-:-:S13]  /*1ec0*/  PLOP3.LUT P0, PT, P0, P1, PT, 0x2f, 0xf2 ;  /* 0x0000000000f2781c */ /* 0x000fda0000702577 */
[----:B------:R-:W-:Y:S05]  /*1ed0*/  @P0 BRA `(.L_x_57) ;  /* 0x0000000400000947 */ /* 0x000fea0003800000 */
[----:B------:R-:W-:Y:S02]  /*1ee0*/  ISETP.GE.AND P0, PT, R26, RZ, PT ;  /* 0x000000ff1a00720c */ /* 0x000fe40003f06270 */
[----:B------:R-:W-:-:S11]  /*1ef0*/  ISETP.GE.AND P1, PT, R21, RZ, PT ;  /* 0x000000ff1500720c */ /* 0x000fd60003f26270 */
[----:B------:R-:W-:Y:S01]  /*1f00*/  @P0 MOV R12, RZ ;  /* 0x000000ff000c0202 */ /* 0x000fe20000000f00 */
[----:B------:R-:W-:Y:S02]  /*1f10*/  @!P0 IMAD.MOV.U32 R12, RZ, RZ, -0x40 ;  /* 0xffffffc0ff0c8424 */ /* 0x000fe400078e00ff */
[----:B------:R-:W-:Y:S01]  /*1f20*/  @!P0 FFMA R11, R11, 1.84467440737095516160e+19, RZ ;  /* 0x5f8000000b0b8823 */ /* 0x000fe200000000ff */
[----:B------:R-:W-:Y:S02]  /*1f30*/  @!P1 FFMA R4, R4, 1.84467440737095516160e+19, RZ ;  /* 0x5f80000004049823 */ /* 0x000fe400000000ff */
[----:B------:R-:W-:-:S07]  /*1f40*/  @!P1 IADD3 R12, PT, PT, R12, 0x40, RZ ;  /* 0x000000400c0c9810 */ /* 0x000fce0007ffe0ff */
.L_x_53:
[----:B------:R-:W-:Y:S01]  /*1f50*/  LEA R21, R10, 0xc0800000, 0x17 ;  /* 0xc08000000a157811 */ /* 0x000fe200078eb8ff */
[----:B------:R-:W-:Y:S01]  /*1f60*/  BSSY.RECONVERGENT B1, `(.L_x_58) ;  /* 0x0000036000017945 */ /* 0x000fe20003800200 */
[----:B------:R-:W-:-:S03]  /*1f70*/  IADD3 R20, PT, PT, R20, -0x7f, RZ ;  /* 0xffffff8114147810 */ /* 0x000fc60007ffe0ff */
[----:B------:R-:W-:Y:S02]  /*1f80*/  IMAD.IADD R28, R4, 0x1, -R21 ;  /* 0x00000001041c7824 */ /* 0x000fe400078e0a15 */
[----:B------:R-:W-:Y:S02]  /*1f90*/  IMAD R4, R20, -0x800000, R11 ;  /* 0xff80000014047824 */ /* 0x000fe400078e020b */
[----:B------:R-:W0:Y:S01]  /*1fa0*/  MUFU.RCP R26, R28 ;  /* 0x0000001c001a7308 */ /* 0x000e220000001000 */
[----:B------:R-:W-:-:S04]  /*1fb0*/  FADD.FTZ R21, -R28, -RZ ;  /* 0x800000ff1c157221 */ /* 0x000fc80000010100 */
[----:B0-----:R-:W-:-:S04]  /*1fc0*/  FFMA R27, R26, R21, 1 ;  /* 0x3f8000001a1b7423 */ /* 0x001fc80000000015 */
[----:B------:R-:W-:-:S04]  /*1fd0*/  FFMA R27, R26, R27, R26 ;  /* 0x0000001b1a1b7223 */ /* 0x000fc8000000001a */
[----:B------:R-:W-:-:S04]  /*1fe0*/  FFMA R26, R4, R27, RZ ;  /* 0x0000001b041a7223 */ /* 0x000fc800000000ff */
[----:B------:R-:W-:-:S04]  /*1ff0*/  FFMA R11, R21, R26, R4 ;  /* 0x0000001a150b7223 */ /* 0x000fc80000000004 */
[----:B------:R-:W-:Y:S01]  /*2000*/  FFMA R26, R27, R11, R26 ;  /* 0x0000000b1b1a7223 */ /* 0x000fe2000000001a */
[----:B------:R-:W-:-:S03]  /*2010*/  IADD3 R11, PT, PT, R20, 0x7f, -R10 ;  /* 0x0000007f140b7810 */ /* 0x000fc60007ffe80a */
[----:B------:R-:W-:Y:S02]  /*2020*/  FFMA R21, R21, R26, R4 ;  /* 0x0000001a15157223 */ /* 0x000fe40000000004 */
[----:B------:R-:W-:Y:S02]  /*2030*/  IMAD.IADD R11, R11, 0x1, R12 ;  /* 0x000000010b0b7824 */ /* 0x000fe400078e020c */
[----:B------:R-:W-:-:S05]  /*2040*/  FFMA R4, R27, R21, R26 ;  /* 0x000000151b047223 */ /* 0x000fca000000001a */
[----:B------:R-:W-:-:S04]  /*2050*/  SHF.R.U32.HI R10, RZ, 0x17, R4 ;  /* 0x00000017ff0a7819 */ /* 0x000fc80000011604 */
[----:B------:R-:W-:-:S04]  /*2060*/  LOP3.LUT R10, R10, 0xff, RZ, 0xc0, !PT ;  /* 0x000000ff0a0a7812 */ /* 0x000fc800078ec0ff */
[----:B------:R-:W-:-:S05]  /*2070*/  IADD3 R10, PT, PT, R10, R11, RZ ;  /* 0x0000000b0a0a7210 */ /* 0x000fca0007ffe0ff */
[----:B------:R-:W-:-:S05]  /*2080*/  VIADD R12, R10, 0xffffffff ;  /* 0xffffffff0a0c7836 */ /* 0x000fca0000000000 */
[----:B------:R-:W-:-:S13]  /*2090*/  ISETP.GE.U32.AND P0, PT, R12, 0xfe, PT ;  /* 0x000000fe0c00780c */ /* 0x000fda0003f06070 */
[----:B------:R-:W-:Y:S05]  /*20a0*/  @!P0 BRA `(.L_x_59) ;  /* 0x0000000000808947 */ /* 0x000fea0003800000 */
[----:B------:R-:W-:-:S13]  /*20b0*/  ISETP.GT.AND P0, PT, R10, 0xfe, PT ;  /* 0x000000fe0a00780c */ /* 0x000fda0003f04270 */
[----:B------:R-:W-:Y:S05]  /*20c0*/  @P0 BRA `(.L_x_60) ;  /* 0x00000000006c0947 */ /* 0x000fea0003800000 */
[----:B------:R-:W-:-:S13]  /*20d0*/  ISETP.GE.AND P0, PT, R10, 0x1, PT ;  /* 0x000000010a00780c */ /* 0x000fda0003f06270 */
[----:B------:R-:W-:Y:S05]  /*20e0*/  @P0 BRA `(.L_x_61) ;  /* 0x0000000000740947 */ /* 0x000fea0003800000 */
[----:B------:R-:W-:Y:S02]  /*20f0*/  ISETP.GE.AND P0, PT, R10, -0x18, PT ;  /* 0xffffffe80a00780c */ /* 0x000fe40003f06270 */
[----:B------:R-:W-:-:S11]  /*2100*/  LOP3.LUT R4, R4, 0x80000000, RZ, 0xc0, !PT ;  /* 0x8000000004047812 */ /* 0x000fd600078ec0ff */
[----:B------:R-:W-:Y:S05]  /*2110*/  @!P0 BRA `(.L_x_61) ;  /* 0x0000000000688947 */ /* 0x000fea0003800000 */
[CCC-:B------:R-:W-:Y:S01]  /*2120*/  FFMA.RZ R12, R27.reuse, R21.reuse, R26.reuse ;  /* 0x000000151b0c7223 */ /* 0x1c0fe2000000c01a */
[CCC-:B------:R-:W-:Y:S01]  /*2130*/  FFMA.RP R11, R27.reuse, R21.reuse, R26.reuse ;  /* 0x000000151b0b7223 */ /* 0x1c0fe2000000801a */
[----:B------:R-:W-:Y:S01]  /*2140*/  FFMA.RM R26, R27, R21, R26 ;  /* 0x000000151b1a7223 */ /* 0x000fe2000000401a */
[----:B------:R-:W-:Y:S02]  /*2150*/  IADD3 R20, PT, PT, R10, 0x20, RZ ;  /* 0x000000200a147810 */ /* 0x000fe40007ffe0ff */
[----:B------:R-:W-:Y:S02]  /*2160*/  LOP3.LUT R12, R12, 0x7fffff, RZ, 0xc0, !PT ;  /* 0x007fffff0c0c7812 */ /* 0x000fe400078ec0ff */
[----:B------:R-:W-:Y:S02]  /*2170*/  ISETP.NE.AND P3, PT, R10, RZ, PT ;  /* 0x000000ff0a00720c */ /* 0x000fe40003f65270 */
[----:B------:R-:W-:Y:S02]  /*2180*/  LOP3.LUT R21, R12, 0x800000, RZ, 0xfc, !PT ;  /* 0x008000000c157812 */ /* 0x000fe400078efcff */
[----:B------:R-:W-:Y:S01]  /*2190*/  ISETP.NE.AND P1, PT, R10, RZ, PT ;  /* 0x000000ff0a00720c */ /* 0x000fe20003f25270 */
[----:B------:R-:W-:Y:S01]  /*21a0*/  IMAD.MOV R10, RZ, RZ, -R10 ;  /* 0x000000ffff0a7224 */ /* 0x000fe200078e0a0a */
[----:B------:R-:W-:-:S02]  /*21b0*/  SHF.L.U32 R20, R21, R20, RZ ;  /* 0x0000001415147219 */ /* 0x000fc400000006ff */
[----:B------:R-:W-:Y:S02]  /*21c0*/  FSETP.NEU.FTZ.AND P0, PT, R11, R26, PT ;  /* 0x0000001a0b00720b */ /* 0x000fe40003f1d000 */
[----:B------:R-:W-:Y:S02]  /*21d0*/  SEL R10, R10, RZ, P3 ;  /* 0x000000ff0a0a7207 */ /* 0x000fe40001800000 */
[----:B------:R-:W-:Y:S02]  /*21e0*/  ISETP.NE.AND P1, PT, R20, RZ, P1 ;  /* 0x000000ff1400720c */ /* 0x000fe40000f25270 */
[----:B------:R-:W-:Y:S02]  /*21f0*/  SHF.R.U32.HI R21, RZ, R10, R21 ;  /* 0x0000000aff157219 */ /* 0x000fe40000011615 */
[----:B------:R-:W-:Y:S02]  /*2200*/  PLOP3.LUT P0, PT, P0, P1, PT, 0xf8, 0x8f ;  /* 0x00000000008f781c */ /* 0x000fe40000703f70 */
[----:B------:R-:W-:-:S02]  /*2210*/  SHF.R.U32.HI R11, RZ, 0x1, R21 ;  /* 0x00000001ff0b7819 */ /* 0x000fc40000011615 */
[----:B------:R-:W-:-:S04]  /*2220*/  SEL R10, RZ, 0x1, !P0 ;  /* 0x00000001ff0a7807 */ /* 0x000fc80004000000 */
[----:B------:R-:W-:-:S04]  /*2230*/  LOP3.LUT R10, R10, 0x1, R11, 0xf8, !PT ;  /* 0x000000010a0a7812 */ /* 0x000fc800078ef80b */
[----:B------:R-:W-:-:S04]  /*2240*/  LOP3.LUT R10, R10, R21, RZ, 0xc0, !PT ;  /* 0x000000150a0a7212 */ /* 0x000fc800078ec0ff */
[----:B------:R-:W-:-:S04]  /*2250*/  IADD3 R11, PT, PT, R11, R10, RZ ;  /* 0x0000000a0b0b7210 */ /* 0x000fc80007ffe0ff */
[----:B------:R-:W-:Y:S01]  /*2260*/  LOP3.LUT R4, R11, R4, RZ, 0xfc, !PT ;  /* 0x000000040b047212 */ /* 0x000fe200078efcff */
[----:B------:R-:W-:Y:S06]  /*2270*/  BRA `(.L_x_61) ;  /* 0x0000000000107947 */ /* 0x000fec0003800000 */
.L_x_60:
[----:B------:R-:W-:-:S04]  /*2280*/  LOP3.LUT R4, R4, 0x80000000, RZ, 0xc0, !PT ;  /* 0x8000000004047812 */ /* 0x000fc800078ec0ff */
[----:B------:R-:W-:Y:S01]  /*2290*/  LOP3.LUT R4, R4, 0x7f800000, RZ, 0xfc, !PT ;  /* 0x7f80000004047812 */ /* 0x000fe200078efcff */
[----:B------:R-:W-:Y:S06]  /*22a0*/  BRA `(.L_x_61) ;  /* 0x0000000000047947 */ /* 0x000fec0003800000 */
.L_x_59:
[----:B------:R-:W-:-:S07]  /*22b0*/  IMAD R4, R11, 0x800000, R4 ;  /* 0x008000000b047824 */ /* 0x000fce00078e0204 */
.L_x_61:
[----:B------:R-:W-:Y:S05]  /*22c0*/  BSYNC.RECONVERGENT B1 ;  /* 0x0000000000017941 */ /* 0x000fea0003800200 */
.L_x_58:
[----:B------:R-:W-:Y:S05]  /*22d0*/  BRA `(.L_x_62) ;  /* 0x0000000000207947 */ /* 0x000fea0003800000 */
.L_x_57:
[----:B------:R-:W-:-:S04]  /*22e0*/  LOP3.LUT R4, R4, 0x80000000, R11, 0x48, !PT ;  /* 0x8000000004047812 */ /* 0x000fc800078e480b */
[----:B------:R-:W-:Y:S01]  /*22f0*/  LOP3.LUT R4, R4, 0x7f800000, RZ, 0xfc, !PT ;  /* 0x7f80000004047812 */ /* 0x000fe200078efcff */
[----:B------:R-:W-:Y:S06]  /*2300*/  BRA `(.L_x_62) ;  /* 0x0000000000147947 */ /* 0x000fec0003800000 */
.L_x_56:
[----:B------:R-:W-:Y:S01]  /*2310*/  LOP3.LUT R4, R4, 0x80000000, R11, 0x48, !PT ;  /* 0x8000000004047812 */ /* 0x000fe200078e480b */
[----:B------:R-:W-:Y:S06]  /*2320*/  BRA `(.L_x_62) ;  /* 0x00000000000c7947 */ /* 0x000fec0003800000 */
.L_x_55:
[----:B------:R-:W0:Y:S01]  /*2330*/  MUFU.RSQ R4, -QNAN ;  /* 0xffc0000000047908 */ /* 0x000e220000001400 */
[----:B------:R-:W-:Y:S05]  /*2340*/  BRA `(.L_x_62) ;  /* 0x0000000000047947 */ /* 0x000fea0003800000 */
.L_x_54:
[----:B------:R-:W-:-:S07]  /*2350*/  FADD.FTZ R4, R11, R4 ;  /* 0x000000040b047221 */ /* 0x000fce0000010000 */
.L_x_62:
[----:B------:R-:W-:Y:S05]  /*2360*/  BSYNC.RECONVERGENT B0 ;  /* 0x0000000000007941 */ /* 0x000fea0003800200 */
.L_x_52:
[----:B------:R-:W-:Y:S01]  /*2370*/  MOV R10, R8 ;  /* 0x00000008000a7202 */ /* 0x000fe20000000f00 */
[----:B------:R-:W-:-:S04]  /*2380*/  IMAD.MOV.U32 R11, RZ, RZ, 0x0 ;  /* 0x00000000ff0b7424 */ /* 0x000fc800078e00ff */
[----:B0-----:R-:W-:Y:S05]  /*2390*/  RET.REL.NODEC R10 `(_Z15computeCohesionPfS_S_i) ;  /* 0xffffffdc0a187950 */ /* 0x001fea0003c3ffff */
        .type           $_Z15computeCohesionPfS_S_i$__internal_accurate_pow,@function
        .size           $_Z15computeCohesionPfS_S_i$__internal_accurate_pow,(.L_x_67 - $_Z15computeCohesionPfS_S_i$__internal_accurate_pow)
$_Z15computeCohesionPfS_S_i$__internal_accurate_pow:
[----:B------:R-:W-:Y:S01]  /*23a0*/  ISETP.GT.U32.AND P0, PT, R43, 0xfffff, PT ;  /* 0x000fffff2b00780c */ /* 0x000fe20003f04070 */
[----:B------:R-:W-:Y:S01]  /*23b0*/  IMAD.MOV.U32 R21, RZ, RZ, R43 ;  /* 0x000000ffff157224 */ /* 0x000fe200078e002b */
[----:B------:R-:W-:Y:S01]  /*23c0*/  MOV R20, R26 ;  /* 0x0000001a00147202 */ /* 0x000fe20000000f00 */
[----:B------:R-:W-:Y:S01]  /*23d0*/  UMOV UR4, 0x7d2cafe2 ;  /* 0x7d2cafe200047882 */ /* 0x000fe20000000000 */
[----:B------:R-:W-:Y:S01]  /*23e0*/  UMOV UR5, 0x3eb0f5ff ;  /* 0x3eb0f5ff00057882 */ /* 0x000fe20000000000 */
[----:B------:R-:W-:Y:S01]  /*23f0*/  UMOV UR8, 0x3b39803f ;  /* 0x3b39803f00087882 */ /* 0x000fe20000000000 */
[----:B------:R-:W-:-:S07]  /*2400*/  UMOV UR9, 0x3c7abc9e ;  /* 0x3c7abc9e00097882 */ /* 0x000fce0000000000 */
[----:B------:R-:W-:Y:S01]  /*2410*/  @!P0 DMUL R38, R20, 1.80143985094819840000e+16 ;  /* 0x4350000014268828 */ /* 0x000fe20000000000 */
[----:B------:R-:W-:Y:S02]  /*2420*/  MOV R20, R43 ;  /* 0x0000002b00147202 */ /* 0x000fe40000000f00 */
[----:B------:R-:W-:-:S07]  /*2430*/  SHF.R.U32.HI R43, RZ, 0x14, R43 ;  /* 0x00000014ff2b7819 */ /* 0x000fce000001162b */
[----:B------:R-:W-:Y:S01]  /*2440*/  @!P0 IMAD.MOV.U32 R20, RZ, RZ, R39 ;  /* 0x000000ffff148224 */ /* 0x000fe200078e0027 */
[----:B------:R-:W-:-:S04]  /*2450*/  @!P0 LEA.HI R43, R39, 0xffffffca, RZ, 0xc ;  /* 0xffffffca272b8811 */ /* 0x000fc800078f60ff */
[----:B------:R-:W-:-:S04]  /*2460*/  LOP3.LUT R20, R20, 0x800fffff, RZ, 0xc0, !PT ;  /* 0x800fffff14147812 */ /* 0x000fc800078ec0ff */
[----:B------:R-:W-:Y:S02]  /*2470*/  LOP3.LUT R21, R20, 0x3ff00000, RZ, 0xfc, !PT ;  /* 0x3ff0000014157812 */ /* 0x000fe400078efcff */
[----:B------:R-:W-:Y:S02]  /*2480*/  MOV R20, R26 ;  /* 0x0000001a00147202 */ /* 0x000fe40000000f00 */
[----:B------:R-:W-:Y:S02]  /*2490*/  ISETP.GE.U32.AND P1, PT, R21, 0x3ff6a09f, PT ;  /* 0x3ff6a09f1500780c */ /* 0x000fe40003f26070 */
[----:B------:R-:W-:Y:S02]  /*24a0*/  @!P0 MOV R20, R38 ;  /* 0x0000002600148202 */ /* 0x000fe40000000f00 */
[----:B------:R-:W-:-:S09]  /*24b0*/  MOV R26, RZ ;  /* 0x000000ff001a7202 */ /* 0x000fd20000000f00 */
[----:B------:R-:W-:-:S05]  /*24c0*/  @P1 VIADD R27, R21, 0xfff00000 ;  /* 0xfff00000151b1836 */ /* 0x000fca0000000000 */
[----:B------:R-:W-:-:S06]  /*24d0*/  @P1 MOV R21, R27 ;  /* 0x0000001b00151202 */ /* 0x000fcc0000000f00 */
[C---:B------:R-:W-:Y:S02]  /*24e0*/  DADD R30, R20.reuse, 1 ;  /* 0x3ff00000141e7429 */ /* 0x040fe40000000000 */
[----:B------:R-:W-:-:S04]  /*24f0*/  DADD R20, R20, -1 ;  /* 0xbff0000014147429 */ /* 0x000fc80000000000 */
[----:B------:R-:W0:Y:S02]  /*2500*/  MUFU.RCP64H R27, R31 ;  /* 0x0000001f001b7308 */ /* 0x000e240000001800 */
[----:B0-----:R-:W-:-:S08]  /*2510*/  DFMA R28, -R30, R26, 1 ;  /* 0x3ff000001e1c742b */ /* 0x001fd0000000011a */
[----:B------:R-:W-:-:S08]  /*2520*/  DFMA R28, R28, R28, R28 ;  /* 0x0000001c1c1c722b */ /* 0x000fd0000000001c */
[----:B------:R-:W-:Y:S01]  /*2530*/  DFMA R28, R26, R28, R26 ;  /* 0x0000001c1a1c722b */ /* 0x000fe2000000001a */
[----:B------:R-:W-:Y:S01]  /*2540*/  IMAD.MOV.U32 R26, RZ, RZ, 0x41ad3b5a ;  /* 0x41ad3b5aff1a7424 */ /* 0x000fe200078e00ff */
[----:B------:R-:W-:-:S06]  /*2550*/  MOV R27, 0x3ed0f5d2 ;  /* 0x3ed0f5d2001b7802 */ /* 0x000fcc0000000f00 */
[----:B------:R-:W-:-:S08]  /*2560*/  DMUL R36, R20, R28 ;  /* 0x0000001c14247228 */ /* 0x000fd00000000000 */
[----:B------:R-:W-:-:S08]  /*2570*/  DFMA R36, R20, R28, R36 ;  /* 0x0000001c1424722b */ /* 0x000fd00000000024 */
[----:B------:R-:W-:-:S08]  /*2580*/  DMUL R34, R36, R36 ;  /* 0x0000002424227228 */ /* 0x000fd00000000000 */
[----:B------:R-:W-:Y:S01]  /*2590*/  DFMA R26, R34, UR4, R26 ;  /* 0x00000004221a7c2b */ /* 0x000fe2000800001a */
[----:B------:R-:W-:Y:S01]  /*25a0*/  UMOV UR4, 0x75488a3f ;  /* 0x75488a3f00047882 */ /* 0x000fe20000000000 */
[----:B------:R-:W-:-:S06]  /*25b0*/  UMOV UR5, 0x3ef3b20a ;  /* 0x3ef3b20a00057882 */ /* 0x000fcc0000000000 */
[----:B------:R-:W-:Y:S01]  /*25c0*/  DFMA R32, R34, R26, UR4 ;  /* 0x0000000422207e2b */ /* 0x000fe2000800001a */
[----:B------:R-:W-:Y:S01]  /*25d0*/  UMOV UR4, 0xe4faecd5 ;  /* 0xe4faecd500047882 */ /* 0x000fe20000000000 */
[----:B------:R-:W-:Y:S01]  /*25e0*/  UMOV UR5, 0x3f1745cd ;  /* 0x3f1745cd00057882 */ /* 0x000fe20000000000 */
[----:B------:R-:W-:-:S05]  /*25f0*/  DADD R26, R20, -R36 ;  /* 0x00000000141a7229 */ /* 0x000fca0000000824 */
[----:B------:R-:W-:Y:S01]  /*2600*/  DFMA R32, R34, R32, UR4 ;  /* 0x0000000422207e2b */ /* 0x000fe20008000020 */
[----:B------:R-:W-:Y:S01]  /*2610*/  UMOV UR4, 0x258a578b ;  /* 0x258a578b00047882 */ /* 0x000fe20000000000 */
[----:B------:R-:W-:Y:S01]  /*2620*/  UMOV UR5, 0x3f3c71c7 ;  /* 0x3f3c71c700057882 */ /* 0x000fe20000000000 */
[----:B------:R-:W-:-:S05]  /*2630*/  DADD R26, R26, R26 ;  /* 0x000000001a1a7229 */ /* 0x000fca000000001a */
[----:B------:R-:W-:Y:S01]  /*2640*/  DFMA R32, R34, R32, UR4 ;  /* 0x0000000422207e2b */ /* 0x000fe20008000020 */
[----:B------:R-:W-:Y:S01]  /*2650*/  UMOV UR4, 0x9242b910 ;  /* 0x9242b91000047882 */ /* 0x000fe20000000000 */
[----:B------:R-:W-:Y:S01]  /*2660*/  UMOV UR5, 0x3f624924 ;  /* 0x3f62492400057882 */ /* 0x000fe20000000000 */
[----:B------:R-:W-:-:S05]  /*2670*/  DFMA R26, R20, -R36, R26 ;  /* 0x80000024141a722b */ /* 0x000fca000000001a */
[----:B------:R-:W-:Y:S01]  /*2680*/  DFMA R32, R34, R32, UR4 ;  /* 0x0000000422207e2b */ /* 0x000fe20008000020 */
[----:B------:R-:W-:Y:S01]  /*2690*/  UMOV UR4, 0x99999dfb ;  /* 0x99999dfb00047882 */ /* 0x000fe20000000000 */
[----:B------:R-:W-:Y:S01]  /*26a0*/  UMOV UR5, 0x3f899999 ;  /* 0x3f89999900057882 */ /* 0x000fe20000000000 */
[----:B------:R-:W-:Y:S02]  /*26b0*/  DMUL R26, R28, R26 ;  /* 0x0000001a1c1a7228 */ /* 0x000fe40000000000 */
[----:B------:R-:W-:-:S03]  /*26c0*/  DMUL R28, R36, R36 ;  /* 0x00000024241c7228 */ /* 0x000fc60000000000 */
[----:B------:R-:W-:Y:S01]  /*26d0*/  DFMA R32, R34, R32, UR4 ;  /* 0x0000000422207e2b */ /* 0x000fe20008000020 */
[----:B------:R-:W-:Y:S01]  /*26e0*/  UMOV UR4, 0x55555555 ;  /* 0x5555555500047882 */ /* 0x000fe20000000000 */
[----:B------:R-:W-:-:S06]  /*26f0*/  UMOV UR5, 0x3fb55555 ;  /* 0x3fb5555500057882 */ /* 0x000fcc0000000000 */
[----:B------:R-:W-:-:S08]  /*2700*/  DFMA R20, R34, R32, UR4 ;  /* 0x0000000422147e2b */ /* 0x000fd00008000020 */
[----:B------:R-:W-:Y:S01]  /*2710*/  DADD R30, -R20, UR4 ;  /* 0x00000004141e7e29 */ /* 0x000fe20008000100 */
[----:B------:R-:W-:Y:S01]  /*2720*/  UMOV UR4, 0xb9e7b0 ;  /* 0x00b9e7b000047882 */ /* 0x000fe20000000000 */
[----:B------:R-:W-:-:S06]  /*2730*/  UMOV UR5, 0x3c46a4cb ;  /* 0x3c46a4cb00057882 */ /* 0x000fcc0000000000 */
[----:B------:R-:W-:Y:S02]  /*2740*/  DFMA R30, R34, R32, R30 ;  /* 0x00000020221e722b */ /* 0x000fe4000000001e */
[----:B------:R-:W-:Y:S01]  /*2750*/  DFMA R32, R36, R36, -R28 ;  /* 0x000000242420722b */ /* 0x000fe2000000081c */
[----:B------:R-:W-:Y:S01]  /*2760*/  IADD3 R35, PT, PT, R27, 0x100000, RZ ;  /* 0x001000001b237810 */ /* 0x000fe20007ffe0ff */
[----:B------:R-:W-:-:S04]  /*2770*/  IMAD.MOV.U32 R34, RZ, RZ, R26 ;  /* 0x000000ffff227224 */ /* 0x000fc800078e001a */
[----:B------:R-:W-:Y:S01]  /*2780*/  DADD R38, R30, -UR4 ;  /* 0x800000041e267e29 */ /* 0x000fe20008000000 */
[----:B------:R-:W-:Y:S01]  /*2790*/  UMOV UR4, 0x80000000 ;  /* 0x8000000000047882 */ /* 0x000fe20000000000 */
[C---:B------:R-:W-:Y:S01]  /*27a0*/  DFMA R32, R36.reuse, R34, R32 ;  /* 0x000000222420722b */ /* 0x040fe20000000020 */
[----:B------:R-:W-:Y:S01]  /*27b0*/  UMOV UR5, 0x43300000 ;  /* 0x4330000000057882 */ /* 0x000fe20000000000 */
[----:B------:R-:W-:-:S08]  /*27c0*/  DMUL R34, R36, R28 ;  /* 0x0000001c24227228 */ /* 0x000fd00000000000 */
[----:B------:R-:W-:-:S08]  /*27d0*/  DFMA R30, R36, R28, -R34 ;  /* 0x0000001c241e722b */ /* 0x000fd00000000822 */
[----:B------:R-:W-:Y:S02]  /*27e0*/  DFMA R30, R26, R28, R30 ;  /* 0x0000001c1a1e722b */ /* 0x000fe4000000001e */
[----:B------:R-:W-:-:S06]  /*27f0*/  DADD R28, R20, R38 ;  /* 0x00000000141c7229 */ /* 0x000fcc0000000026 */
[----:B------:R-:W-:Y:S02]  /*2800*/  DFMA R30, R36, R32, R30 ;  /* 0x00000020241e722b */ /* 0x000fe4000000001e */
[----:B------:R-:W-:Y:S02]  /*2810*/  DADD R32, R20, -R28 ;  /* 0x0000000014207229 */ /* 0x000fe4000000081c */
[----:B------:R-:W-:-:S06]  /*2820*/  DMUL R20, R28, R34 ;  /* 0x000000221c147228 */ /* 0x000fcc0000000000 */
[----:B------:R-:W-:Y:S02]  /*2830*/  DADD R38, R38, R32 ;  /* 0x0000000026267229 */ /* 0x000fe40000000020 */
[----:B------:R-:W-:-:S08]  /*2840*/  DFMA R32, R28, R34, -R20 ;  /* 0x000000221c20722b */ /* 0x000fd00000000814 */
[----:B------:R-:W-:-:S08]  /*2850*/  DFMA R30, R28, R30, R32 ;  /* 0x0000001e1c1e722b */ /* 0x000fd00000000020 */
[----:B------:R-:W-:-:S08]  /*2860*/  DFMA R38, R38, R34, R30 ;  /* 0x000000222626722b */ /* 0x000fd0000000001e */
[----:B------:R-:W-:-:S08]  /*2870*/  DADD R30, R20, R38 ;  /* 0x00000000141e7229 */ /* 0x000fd00000000026 */
[--C-:B------:R-:W-:Y:S02]  /*2880*/  DADD R28, R36, R30.reuse ;  /* 0x00000000241c7229 */ /* 0x100fe4000000001e */
[----:B------:R-:W-:-:S06]  /*2890*/  DADD R20, R20, -R30 ;  /* 0x0000000014147229 */ /* 0x000fcc000000081e */
[----:B------:R-:W-:Y:S02]  /*28a0*/  DADD R36, R36, -R28 ;  /* 0x0000000024247229 */ /* 0x000fe4000000081c */
[----:B------:R-:W-:-:S06]  /*28b0*/  DADD R20, R38, R20 ;  /* 0x0000000026147229 */ /* 0x000fcc0000000014 */
[----:B------:R-:W-:Y:S01]  /*28c0*/  DADD R36, R30, R36 ;  /* 0x000000001e247229 */ /* 0x000fe20000000024 */
[C---:B------:R-:W-:Y:S02]  /*28d0*/  IADD3 R30, PT, PT, R43.reuse, -0x3ff, RZ ;  /* 0xfffffc012b1e7810 */ /* 0x040fe40007ffe0ff */
[----:B------:R-:W-:-:S05]  /*28e0*/  @P1 IADD3 R30, PT, PT, R43, -0x3fe, RZ ;  /* 0xfffffc022b1e1810 */ /* 0x000fca0007ffe0ff */
[----:B------:R-:W-:-:S08]  /*28f0*/  DADD R20, R20, R36 ;  /* 0x0000000014147229 */ /* 0x000fd00000000024 */
[----:B------:R-:W-:Y:S01]  /*2900*/  DADD R32, R26, R20 ;  /* 0x000000001a207229 */ /* 0x000fe20000000014 */
[----:B------:R-:W-:Y:S01]  /*2910*/  LOP3.LUT R26, R30, 0x80000000, RZ, 0x3c, !PT ;  /* 0x800000001e1a7812 */ /* 0x000fe200078e3cff */
[----:B------:R-:W-:-:S06]  /*2920*/  IMAD.MOV.U32 R27, RZ, RZ, 0x43300000 ;  /* 0x43300000ff1b7424 */ /* 0x000fcc00078e00ff */
[----:B------:R-:W-:Y:S02]  /*2930*/  DADD R30, R28, R32 ;  /* 0x000000001c1e7229 */ /* 0x000fe40000000020 */
[----:B------:R-:W-:Y:S01]  /*2940*/  DADD R26, R26, -UR4 ;  /* 0x800000041a1a7e29 */ /* 0x000fe20008000000 */
[----:B------:R-:W-:Y:S01]  /*2950*/  UMOV UR4, 0xfefa39ef ;  /* 0xfefa39ef00047882 */ /* 0x000fe20000000000 */
[----:B------:R-:W-:-:S04]  /*2960*/  UMOV UR5, 0x3fe62e42 ;  /* 0x3fe62e4200057882 */ /* 0x000fc80000000000 */
[--C-:B------:R-:W-:Y:S02]  /*2970*/  DADD R34, R28, -R30.reuse ;  /* 0x000000001c227229 */ /* 0x100fe4000000081e */
[----:B------:R-:W-:-:S06]  /*2980*/  DFMA R20, R26, UR4, R30 ;  /* 0x000000041a147c2b */ /* 0x000fcc000800001e */
[----:B------:R-:W-:Y:S02]  /*2990*/  DADD R34, R32, R34 ;  /* 0x0000000020227229 */ /* 0x000fe40000000022 */
[----:B------:R-:W-:-:S08]  /*29a0*/  DFMA R28, R26, -UR4, R20 ;  /* 0x800000041a1c7c2b */ /* 0x000fd00008000014 */
[----:B------:R-:W-:-:S08]  /*29b0*/  DADD R28, -R30, R28 ;  /* 0x000000001e1c7229 */ /* 0x000fd0000000011c */
[----:B------:R-:W-:-:S08]  /*29c0*/  DADD R28, R34, -R28 ;  /* 0x00000000221c7229 */ /* 0x000fd0000000081c */
[----:B------:R-:W-:-:S08]  /*29d0*/  DFMA R28, R26, UR8, R28 ;  /* 0x000000081a1c7c2b */ /* 0x000fd0000800001c */
[----:B------:R-:W-:-:S08]  /*29e0*/  DADD R26, R20, R28 ;  /* 0x00000000141a7229 */ /* 0x000fd0000000001c */
[----:B------:R-:W-:Y:S02]  /*29f0*/  DADD R20, R20, -R26 ;  /* 0x0000000014147229 */ /* 0x000fe4000000081a */
[----:B------:R-:W-:-:S06]  /*2a00*/  DMUL R34, R26, 2 ;  /* 0x400000001a227828 */ /* 0x000fcc0000000000 */
[----:B------:R-:W-:Y:S02]  /*2a10*/  DADD R20, R28, R20 ;  /* 0x000000001c147229 */ /* 0x000fe40000000014 */
[----:B------:R-:W-:-:S08]  /*2a20*/  DFMA R32, R26, 2, -R34 ;  /* 0x400000001a20782b */ /* 0x000fd00000000822 */
[----:B------:R-:W-:Y:S01]  /*2a30*/  DFMA R32, R20, 2, R32 ;  /* 0x400000001420782b */ /* 0x000fe20000000020 */
[----:B------:R-:W-:Y:S01]  /*2a40*/  HFMA2 R21, -RZ, RZ, 1.9912109375, 0.00128841400146484375 ;  /* 0x3ff71547ff157431 */ /* 0x000fe200000001ff */
[----:B------:R-:W-:-:S06]  /*2a50*/  MOV R20, 0x652b82fe ;  /* 0x652b82fe00147802 */ /* 0x000fcc0000000f00 */
[----:B------:R-:W-:-:S08]  /*2a60*/  DADD R26, R34, R32 ;  /* 0x00000000221a7229 */ /* 0x000fd00000000020 */
[----:B------:R-:W-:Y:S02]  /*2a70*/  DFMA R20, R26, R20, 6.75539944105574400000e+15 ;  /* 0x433800001a14742b */ /* 0x000fe40000000014 */
[----:B------:R-:W-:Y:S01]  /*2a80*/  FSETP.GEU.AND P0, PT, |R27|, 4.1917929649353027344, PT ;  /* 0x4086232b1b00780b */ /* 0x000fe20003f0e200 */
[----:B------:R-:W-:-:S05]  /*2a90*/  DADD R34, R34, -R26 ;  /* 0x0000000022227229 */ /* 0x000fca000000081a */
[----:B------:R-:W-:-:S03]  /*2aa0*/  DADD R28, R20, -6.75539944105574400000e+15 ;  /* 0xc3380000141c7429 */ /* 0x000fc60000000000 */
[----:B------:R-:W-:-:S05]  /*2ab0*/  DADD R32, R32, R34 ;  /* 0x0000000020207229 */ /* 0x000fca0000000022 */
[----:B------:R-:W-:Y:S01]  /*2ac0*/  DFMA R30, R28, -UR4, R26 ;  /* 0x800000041c1e7c2b */ /* 0x000fe2000800001a */
[----:B------:R-:W-:Y:S01]  /*2ad0*/  UMOV UR4, 0x3b39803f ;  /* 0x3b39803f00047882 */ /* 0x000fe20000000000 */
[----:B------:R-:W-:-:S06]  /*2ae0*/  UMOV UR5, 0x3c7abc9e ;  /* 0x3c7abc9e00057882 */ /* 0x000fcc0000000000 */
[----:B------:R-:W-:Y:S01]  /*2af0*/  DFMA R30, R28, -UR4, R30 ;  /* 0x800000041c1e7c2b */ /* 0x000fe2000800001e */
[----:B------:R-:W-:Y:S01]  /*2b00*/  UMOV UR4, 0x69ce2bdf ;  /* 0x69ce2bdf00047882 */ /* 0x000fe20000000000 */
[----:B------:R-:W-:Y:S01]  /*2b10*/  IMAD.MOV.U32 R28, RZ, RZ, -0x35dec16 ;  /* 0xfca213eaff1c7424 */ /* 0x000fe200078e00ff */
[----:B------:R-:W-:Y:S01]  /*2b20*/  MOV R29, 0x3e928af3 ;  /* 0x3e928af3001d7802 */ /* 0x000fe20000000f00 */
[----:B------:R-:W-:-:S05]  /*2b30*/  UMOV UR5, 0x3e5ade15 ;  /* 0x3e5ade1500057882 */ /* 0x000fca0000000000 */
[----:B------:R-:W-:Y:S01]  /*2b40*/  DFMA R28, R30, UR4, R28 ;  /* 0x000000041e1c7c2b */ /* 0x000fe2000800001c */
[----:B------:R-:W-:Y:S01]  /*2b50*/  UMOV UR4, 0x62401315 ;  /* 0x6240131500047882 */ /* 0x000fe20000000000 */
[----:B------:R-:W-:-:S06]  /*2b60*/  UMOV UR5, 0x3ec71dee ;  /* 0x3ec71dee00057882 */ /* 0x000fcc0000000000 */
[----:B------:R-:W-:Y:S01]  /*2b70*/  DFMA R28, R30, R28, UR4 ;  /* 0x000000041e1c7e2b */ /* 0x000fe2000800001c */
        /* <DEDUP_REMOVED lines=20> */
[----:B------:R-:W-:-:S08]  /*2cc0*/  DFMA R28, R30, R28, UR4 ;  /* 0x000000041e1c7e2b */ /* 0x000fd0000800001c */
[----:B------:R-:W-:-:S08]  /*2cd0*/  DFMA R28, R30, R28, 1 ;  /* 0x3ff000001e1c742b */ /* 0x000fd0000000001c */
[----:B------:R-:W-:-:S10]  /*2ce0*/  DFMA R28, R30, R28, 1 ;  /* 0x3ff000001e1c742b */ /* 0x000fd4000000001c */
[----:B------:R-:W-:Y:S01]  /*2cf0*/  LEA R31, R20, R29, 0x14 ;  /* 0x0000001d141f7211 */ /* 0x000fe200078ea0ff */
[----:B------:R-:W-:Y:S01]  /*2d00*/  IMAD.MOV.U32 R30, RZ, RZ, R28 ;  /* 0x000000ffff1e7224 */ /* 0x000fe200078e001c */
[----:B------:R-:W-:Y:S06]  /*2d10*/  @!P0 BRA `(.L_x_63) ;  /* 0x0000000000308947 */ /* 0x000fec0003800000 */
[----:B------:R-:W-:Y:S01]  /*2d20*/  FSETP.GEU.AND P1, PT, |R27|, 4.2275390625, PT ;  /* 0x408748001b00780b */ /* 0x000fe20003f2e200 */
[C---:B------:R-:W-:Y:S02]  /*2d30*/  DADD R30, R26.reuse, +INF ;  /* 0x7ff000001a1e7429 */ /* 0x040fe40000000000 */
[----:B------:R-:W-:-:S08]  /*2d40*/  DSETP.GEU.AND P0, PT, R26, RZ, PT ;  /* 0x000000ff1a00722a */ /* 0x000fd00003f0e000 */
[----:B------:R-:W-:Y:S02]  /*2d50*/  FSEL R30, R30, RZ, P0 ;  /* 0x000000ff1e1e7208 */ /* 0x000fe40000000000 */
[----:B------:R-:W-:Y:S02]  /*2d60*/  @!P1 LEA.HI R21, R20, R20, RZ, 0x1 ;  /* 0x0000001414159211 */ /* 0x000fe400078f08ff */
[----:B------:R-:W-:Y:S02]  /*2d70*/  FSEL R31, R31, RZ, P0 ;  /* 0x000000ff1f1f7208 */ /* 0x000fe40000000000 */
[----:B------:R-:W-:-:S04]  /*2d80*/  @!P1 SHF.R.S32.HI R21, RZ, 0x1, R21 ;  /* 0x00000001ff159819 */ /* 0x000fc80000011415 */
[----:B------:R-:W-:Y:S02]  /*2d90*/  @!P1 IADD3 R20, PT, PT, R20, -R21, RZ ;  /* 0x8000001514149210 */ /* 0x000fe40007ffe0ff */
[----:B------:R-:W-:Y:S02]  /*2da0*/  @!P1 LEA R29, R21, R29, 0x14 ;  /* 0x0000001d151d9211 */ /* 0x000fe400078ea0ff */
[----:B------:R-:W-:Y:S01]  /*2db0*/  @!P1 LEA R21, R20, 0x3ff00000, 0x14 ;  /* 0x3ff0000014159811 */ /* 0x000fe200078ea0ff */
[----:B------:R-:W-:-:S06]  /*2dc0*/  @!P1 IMAD.MOV.U32 R20, RZ, RZ, RZ ;  /* 0x000000ffff149224 */ /* 0x000fcc00078e00ff */
[----:B------:R-:W-:-:S11]  /*2dd0*/  @!P1 DMUL R30, R28, R20 ;  /* 0x000000141c1e9228 */ /* 0x000fd60000000000 */
.L_x_63:
[----:B------:R-:W-:Y:S01]  /*2de0*/  DFMA R32, R32, R30, R30 ;  /* 0x0000001e2020722b */ /* 0x000fe2000000001e */
[----:B------:R-:W-:Y:S01]  /*2df0*/  MOV R20, R8 ;  /* 0x0000000800147202 */ /* 0x000fe20000000f00 */
[----:B------:R-:W-:Y:S01]  /*2e00*/  DSETP.NEU.AND P0, PT, |R30|, +INF , PT ;  /* 0x7ff000001e00742a */ /* 0x000fe20003f0d200 */
[----:B------:R-:W-:-:S07]  /*2e10*/  MOV R21, 0x0 ;  /* 0x0000000000157802 */ /* 0x000fce0000000f00 */
[----:B------:R-:W-:Y:S02]  /*2e20*/  FSEL R26, R30, R32, !P0 ;  /* 0x000000201e1a7208 */ /* 0x000fe40004000000 */
[----:B------:R-:W-:Y:S01]  /*2e30*/  FSEL R30, R31, R33, !P0 ;  /* 0x000000211f1e7208 */ /* 0x000fe20004000000 */
[----:B------:R-:W-:Y:S06]  /*2e40*/  RET.REL.NODEC R20 `(_Z15computeCohesionPfS_S_i) ;  /* 0xffffffd0146c7950 */ /* 0x000fec0003c3ffff */
.L_x_64:
        /* <DEDUP_REMOVED lines=11> */
.L_x_67:


//--------------------- .nv.shared.reserved.0     --------------------------
	.section	.nv.shared.reserved.0,"aw",@nobits
	.weak		__nv_reservedSMEM_offset_0_alias
	.size		__nv_reservedSMEM_offset_0_alias, 0, 64
	.other		__nv_reservedSMEM_offset_0_alias,@"STO_CUDA_RESERVED_SHARED STV_DEFAULT"
__nv_reservedSMEM_offset_0_alias:
	.zero		0
	.zero		64


//--------------------- .nv.constant0._Z18computeNewVelocityPfS_S_S_S_ --------------------------
	.section	.nv.constant0._Z18computeNewVelocityPfS_S_S_S_,"a",@progbits
	.sectionflags	@""
	.align	4
.nv.constant0._Z18computeNewVelocityPfS_S_S_S_:
	.zero		936


//--------------------- .nv.constant0._Z15computeCohesionPfS_S_i --------------------------
	.section	.nv.constant0._Z15computeCohesionPfS_S_i,"a",@progbits
	.sectionflags	@""
	.align	4
.nv.constant0._Z15computeCohesionPfS_S_i:
	.zero		924


//--------------------- SYMBOLS --------------------------

	.type		.nv.reservedSmem.offset0,@object
	.size		.nv.reservedSmem.offset0,0x4
